// auto-generated by cutlass_sweep.gemm — config: {"arch": "sm_90", "cluster_m": 2, "cluster_n": 2, "dtype": "bf16", "stages": 5, "tile_k": 128, "tile_m": 256, "tile_n": 64}
#include "cutlass/cutlass.h"
#include "cutlass/gemm/collective/collective_builder.hpp"
#include "cutlass/gemm/device/gemm_universal_adapter.h"
#include "cutlass/gemm/kernel/gemm_universal.hpp"
#include "cutlass/epilogue/collective/collective_builder.hpp"

using ElemA = cutlass::bfloat16_t;
using ElemB = cutlass::bfloat16_t;
using ElemCD = cutlass::bfloat16_t;
using Acc  = float;
using TileShape    = cute::Shape<cute::_256, cute::_64, cute::_128>;
using ClusterShape = cute::Shape<cute::_2, cute::_2, cute::_1>;

using CollectiveEpilogue = typename cutlass::epilogue::collective::CollectiveBuilder<
    cutlass::arch::Sm90, cutlass::arch::OpClassTensorOp,
    TileShape, ClusterShape,
    cutlass::epilogue::collective::EpilogueTileAuto,
    Acc, Acc,
    ElemCD, cutlass::layout::RowMajor, 128 / cutlass::sizeof_bits<ElemCD>::value,
    ElemCD, cutlass::layout::RowMajor, 128 / cutlass::sizeof_bits<ElemCD>::value,
    cutlass::epilogue::collective::EpilogueScheduleAuto
  >::CollectiveOp;

using CollectiveMainloop = typename cutlass::gemm::collective::CollectiveBuilder<
    cutlass::arch::Sm90, cutlass::arch::OpClassTensorOp,
    ElemA, cutlass::layout::RowMajor, 128 / cutlass::sizeof_bits<ElemA>::value,
    ElemB, cutlass::layout::ColumnMajor, 128 / cutlass::sizeof_bits<ElemB>::value,
    Acc,
    TileShape, ClusterShape,
    cutlass::gemm::collective::StageCount<5>,
    cutlass::gemm::collective::KernelScheduleAuto
  >::CollectiveOp;

using GemmKernel = cutlass::gemm::kernel::GemmUniversal<
    cute::Shape<int,int,int,int>,
    CollectiveMainloop,
    CollectiveEpilogue
>;
using Gemm = cutlass::gemm::device::GemmUniversalAdapter<GemmKernel>;

// Force the device kernel symbol into the cubin without needing a host main.
auto* _anchor = &cutlass::device_kernel<GemmKernel>;


// ===== COMPILED SASS (sm_90a) =====

	.target	sm_90a

	.elftype	@"ET_EXEC"


//--------------------- .note.nv.tkinfo           --------------------------
	.section	.note.nv.tkinfo,"",@"SHT_NOTE"
	.sectionflags	@"SHF_NOTE_NV_TKINFO"
	.tkinfo
        /*0018*/ 	.word	0x00000002
        /*0030*/ 	.string	""
        /*0030*/ 	.string	"ptxas"
        /*0030*/ 	.string	"Cuda compilation tools, release 13.0, V13.0.88"
        /*0030*/ 	.string	"Build cuda_13.0.r13.0/compiler.36424714_0"
        /*0030*/ 	.string	"-arch sm_90a -m 64 "



//--------------------- .note.nv.cuinfo           --------------------------
	.section	.note.nv.cuinfo,"",@"SHT_NOTE"
	.sectionflags	@"SHF_NOTE_NV_CUINFO"
        /*0018*/ 	.short	0x0002
        /*001a*/ 	.short	0x005a
        /*001c*/ 	.short	0x0082
	.zero		2


//--------------------- .nv.info                  --------------------------
	.section	.nv.info,"",@"SHT_CUDA_INFO"
	.align	4


	//----- nvinfo : EIATTR_REGCOUNT
	.align		4
        /*0000*/ 	.byte	0x04, 0x2f
        /*0002*/ 	.short	(.L_15 - .L_14)
	.align		4
.L_14:
        /*0004*/ 	.word	index@(_ZN7cutlass13device_kernelINS_4gemm6kernel13GemmUniversalIN4cute5tupleIJiiiiEEENS1_10collective13CollectiveMmaINS1_34MainloopSm90TmaGmmaWarpSpecializedILi5ENS5_IJNS4_1CILi2EEESB_NSA_ILi1EEEEEENS1_35KernelTmaWarpSpecializedCooperativeEEENS5_IJNSA_ILi256EEENSA_ILi64EEENSA_ILi128EEEEEENS_10bfloat16_tENS5_IJlSC_lEEESK_SL_NS4_8TiledMMAINS4_8MMA_AtomIJNS4_4SM904GMMA27MMA_64x64x16_F32BF16BF16_SSILNSP_5MajorE0ELSR_0ELNSP_7ScaleInE1ELSS_1EEEEEENS4_6LayoutINS5_IJSB_SC_SC_EEENS5_IJSC_NSA_ILi0EEESX_EEEEENS5_IJNS4_10UnderscoreES10_S10_EEEEENS4_23SM90_TMA_LOAD_MULTICASTENS4_14ComposedLayoutINS4_7SwizzleILi3ELi4ELi3EEENS4_18smem_ptr_flag_bitsILi16EEENSV_INS5_IJNSA_ILi8EEESH_EEENS5_IJSH_SC_EEEEEEEvNS4_8identityES13_S1D_vS1E_EENS_8epilogue10collective6detail29Sm90TmaWarpSpecializedAdapterINS1H_15DefaultEpilogueISK_SL_SL_NS1G_6thread17LinearCombinationISK_Li1EffLNS1L_9ScaleType4KindE0ELNS_15FloatRoundStyleE2ESK_EENS1_15EpilogueDefaultEEEEEvvEEEEvNT_6ParamsE)
        /*0008*/ 	.word	0x000000a8


	//----- nvinfo : EIATTR_FRAME_SIZE
	.align		4
.L_15:
        /*000c*/ 	.byte	0x04, 0x11
        /*000e*/ 	.short	(.L_17 - .L_16)
	.align		4
.L_16:
        /*0010*/ 	.word	index@(_ZN7cutlass13device_kernelINS_4gemm6kernel13GemmUniversalIN4cute5tupleIJiiiiEEENS1_10collective13CollectiveMmaINS1_34MainloopSm90TmaGmmaWarpSpecializedILi5ENS5_IJNS4_1CILi2EEESB_NSA_ILi1EEEEEENS1_35KernelTmaWarpSpecializedCooperativeEEENS5_IJNSA_ILi256EEENSA_ILi64EEENSA_ILi128EEEEEENS_10bfloat16_tENS5_IJlSC_lEEESK_SL_NS4_8TiledMMAINS4_8MMA_AtomIJNS4_4SM904GMMA27MMA_64x64x16_F32BF16BF16_SSILNSP_5MajorE0ELSR_0ELNSP_7ScaleInE1ELSS_1EEEEEENS4_6LayoutINS5_IJSB_SC_SC_EEENS5_IJSC_NSA_ILi0EEESX_EEEEENS5_IJNS4_10UnderscoreES10_S10_EEEEENS4_23SM90_TMA_LOAD_MULTICASTENS4_14ComposedLayoutINS4_7SwizzleILi3ELi4ELi3EEENS4_18smem_ptr_flag_bitsILi16EEENSV_INS5_IJNSA_ILi8EEESH_EEENS5_IJSH_SC_EEEEEEEvNS4_8identityES13_S1D_vS1E_EENS_8epilogue10collective6detail29Sm90TmaWarpSpecializedAdapterINS1H_15DefaultEpilogueISK_SL_SL_NS1G_6thread17LinearCombinationISK_Li1EffLNS1L_9ScaleType4KindE0ELNS_15FloatRoundStyleE2ESK_EENS1_15EpilogueDefaultEEEEEvvEEEEvNT_6ParamsE)
        /*0014*/ 	.word	0x00000000


	//----- nvinfo : EIATTR_MIN_STACK_SIZE
	.align		4
.L_17:
        /*0018*/ 	.byte	0x04, 0x12
        /*001a*/ 	.short	(.L_19 - .L_18)
	.align		4
.L_18:
        /*001c*/ 	.word	index@(_ZN7cutlass13device_kernelINS_4gemm6kernel13GemmUniversalIN4cute5tupleIJiiiiEEENS1_10collective13CollectiveMmaINS1_34MainloopSm90TmaGmmaWarpSpecializedILi5ENS5_IJNS4_1CILi2EEESB_NSA_ILi1EEEEEENS1_35KernelTmaWarpSpecializedCooperativeEEENS5_IJNSA_ILi256EEENSA_ILi64EEENSA_ILi128EEEEEENS_10bfloat16_tENS5_IJlSC_lEEESK_SL_NS4_8TiledMMAINS4_8MMA_AtomIJNS4_4SM904GMMA27MMA_64x64x16_F32BF16BF16_SSILNSP_5MajorE0ELSR_0ELNSP_7ScaleInE1ELSS_1EEEEEENS4_6LayoutINS5_IJSB_SC_SC_EEENS5_IJSC_NSA_ILi0EEESX_EEEEENS5_IJNS4_10UnderscoreES10_S10_EEEEENS4_23SM90_TMA_LOAD_MULTICASTENS4_14ComposedLayoutINS4_7SwizzleILi3ELi4ELi3EEENS4_18smem_ptr_flag_bitsILi16EEENSV_INS5_IJNSA_ILi8EEESH_EEENS5_IJSH_SC_EEEEEEEvNS4_8identityES13_S1D_vS1E_EENS_8epilogue10collective6detail29Sm90TmaWarpSpecializedAdapterINS1H_15DefaultEpilogueISK_SL_SL_NS1G_6thread17LinearCombinationISK_Li1EffLNS1L_9ScaleType4KindE0ELNS_15FloatRoundStyleE2ESK_EENS1_15EpilogueDefaultEEEEEvvEEEEvNT_6ParamsE)
        /*0020*/ 	.word	0x00000000
.L_19:


//--------------------- .nv.compat                --------------------------
	.section	.nv.compat,"",@"SHT_CUDA_COMPAT_INFO"
	.align	4
        /*0000*/ 	.byte	0x02, 0x09, 0x01, 0x00, 0x02, 0x02, 0x04, 0x00, 0x02, 0x05, 0x05, 0x00, 0x03, 0x07, 0x01, 0x01
        /*0010*/ 	.byte	0x02, 0x03, 0x01, 0x00, 0x02, 0x06, 0x01, 0x00, 0x04, 0x0b, 0x08, 0x00, 0x00, 0x00, 0x00, 0x00
        /*0020*/ 	.byte	0x00, 0x00, 0x00, 0x00


//--------------------- .nv.info._ZN7cutlass13device_kernelINS_4gemm6kernel13GemmUniversalIN4cute5tupleIJiiiiEEENS1_10collective13CollectiveMmaINS1_34MainloopSm90TmaGmmaWarpSpecializedILi5ENS5_IJNS4_1CILi2EEESB_NSA_ILi1EEEEEENS1_35KernelTmaWarpSpecializedCooperativeEEENS5_IJNSA_ILi256EEENSA_ILi64EEENSA_ILi128EEEEEENS_10bfloat16_tENS5_IJlSC_lEEESK_SL_NS4_8TiledMMAINS4_8MMA_AtomIJNS4_4SM904GMMA27MMA_64x64x16_F32BF16BF16_SSILNSP_5MajorE0ELSR_0ELNSP_7ScaleInE1ELSS_1EEEEEENS4_6LayoutINS5_IJSB_SC_SC_EEENS5_IJSC_NSA_ILi0EEESX_EEEEENS5_IJNS4_10UnderscoreES10_S10_EEEEENS4_23SM90_TMA_LOAD_MULTICASTENS4_14ComposedLayoutINS4_7SwizzleILi3ELi4ELi3EEENS4_18smem_ptr_flag_bitsILi16EEENSV_INS5_IJNSA_ILi8EEESH_EEENS5_IJSH_SC_EEEEEEEvNS4_8identityES13_S1D_vS1E_EENS_8epilogue10collective6detail29Sm90TmaWarpSpecializedAdapterINS1H_15DefaultEpilogueISK_SL_SL_NS1G_6thread17LinearCombinationISK_Li1EffLNS1L_9ScaleType4KindE0ELNS_15FloatRoundStyleE2ESK_EENS1_15EpilogueDefaultEEEEEvvEEEEvNT_6ParamsE --------------------------
	.section	.nv.info._ZN7cutlass13device_kernelINS_4gemm6kernel13GemmUniversalIN4cute5tupleIJiiiiEEENS1_10collective13CollectiveMmaINS1_34MainloopSm90TmaGmmaWarpSpecializedILi5ENS5_IJNS4_1CILi2EEESB_NSA_ILi1EEEEEENS1_35KernelTmaWarpSpecializedCooperativeEEENS5_IJNSA_ILi256EEENSA_ILi64EEENSA_ILi128EEEEEENS_10bfloat16_tENS5_IJlSC_lEEESK_SL_NS4_8TiledMMAINS4_8MMA_AtomIJNS4_4SM904GMMA27MMA_64x64x16_F32BF16BF16_SSILNSP_5MajorE0ELSR_0ELNSP_7ScaleInE1ELSS_1EEEEEENS4_6LayoutINS5_IJSB_SC_SC_EEENS5_IJSC_NSA_ILi0EEESX_EEEEENS5_IJNS4_10UnderscoreES10_S10_EEEEENS4_23SM90_TMA_LOAD_MULTICASTENS4_14ComposedLayoutINS4_7SwizzleILi3ELi4ELi3EEENS4_18smem_ptr_flag_bitsILi16EEENSV_INS5_IJNSA_ILi8EEESH_EEENS5_IJSH_SC_EEEEEEEvNS4_8identityES13_S1D_vS1E_EENS_8epilogue10collective6detail29Sm90TmaWarpSpecializedAdapterINS1H_15DefaultEpilogueISK_SL_SL_NS1G_6thread17LinearCombinationISK_Li1EffLNS1L_9ScaleType4KindE0ELNS_15FloatRoundStyleE2ESK_EENS1_15EpilogueDefaultEEEEEvvEEEEvNT_6ParamsE,"",@"SHT_CUDA_INFO"
	.sectionflags	@""
	.align	4


	//----- nvinfo : EIATTR_CUDA_API_VERSION
	.align		4
        /*0000*/ 	.byte	0x04, 0x37
        /*0002*/ 	.short	(.L_21 - .L_20)
.L_20:
        /*0004*/ 	.word	0x00000082


	//----- nvinfo : EIATTR_KPARAM_INFO
	.align		4
.L_21:
        /*0008*/ 	.byte	0x04, 0x17
        /*000a*/ 	.short	(.L_23 - .L_22)
.L_22:
        /*000c*/ 	.word	0x00000000
        /*0010*/ 	.short	0x0000
        /*0012*/ 	.short	0x0070
        /*0014*/ 	.byte	0x00, 0xf0, 0x01, 0x10


	//----- nvinfo : EIATTR_SPARSE_MMA_MASK
	.align		4
.L_23:
        /*0018*/ 	.byte	0x03, 0x50
        /*001a*/ 	.short	0x0000


	//----- nvinfo : EIATTR_MAXREG_COUNT
	.align		4
        /*001c*/ 	.byte	0x03, 0x1b
        /*001e*/ 	.short	0x00a8


	//----- nvinfo : EIATTR_NUM_BARRIERS
	.align		4
        /*0020*/ 	.byte	0x02, 0x4c
        /*0022*/ 	.byte	0x01
	.zero		1


	//----- nvinfo : EIATTR_EXTERNS
	.align		4
        /*0024*/ 	.byte	0x04, 0x0f
        /*0026*/ 	.short	(.L_25 - .L_24)


	//   ....[0]....
	.align		4
.L_24:
        /*0028*/ 	.word	index@(__assertfail)


	//----- nvinfo : EIATTR_MERCURY_ISA_VERSION
	.align		4
.L_25:
        /*002c*/ 	.byte	0x03, 0x5f
        /*002e*/ 	.short	0x0101


	//----- nvinfo : EIATTR_INT_WARP_WIDE_INSTR_OFFSETS
	.align		4
        /*0030*/ 	.byte	0x04, 0x31
        /*0032*/ 	.short	(.L_27 - .L_26)


	//   ....[0]....
.L_26:
        /*0034*/ 	.word	0x000004b0


	//   ....[1]....
        /*0038*/ 	.word	0x000004e0


	//   ....[2]....
        /*003c*/ 	.word	0x000006a0


	//   ....[3]....
        /*0040*/ 	.word	0x000028f0


	//----- nvinfo : EIATTR_COOP_GROUP_MASK_REGIDS
	.align		4
.L_27:
        /*0044*/ 	.byte	0x04, 0x29
        /*0046*/ 	.short	(.L_29 - .L_28)


	//   ....[0]....
.L_28:
        /*0048*/ 	.word	0xffffffff


	//   ....[1]....
        /*004c*/ 	.word	0xffffffff


	//   ....[2]....
        /*0050*/ 	.word	0xffffffff


	//   ....[3]....
        /*0054*/ 	.word	0xffffffff


	//   ....[4]....
        /*0058*/ 	.word	0xffffffff


	//   ....[5]....
        /*005c*/ 	.word	0xffffffff


	//----- nvinfo : EIATTR_COOP_GROUP_INSTR_OFFSETS
	.align		4
.L_29:
        /*0060*/ 	.byte	0x04, 0x28
        /*0062*/ 	.short	(.L_31 - .L_30)


	//   ....[0]....
.L_30:
        /*0064*/ 	.word	0x00000060


	//   ....[1]....
        /*0068*/ 	.word	0x00000070


	//   ....[2]....
        /*006c*/ 	.word	0x00000130


	//   ....[3]....
        /*0070*/ 	.word	0x000002f0


	//   ....[4]....
        /*0074*/ 	.word	0x00000820


	//   ....[5]....
        /*0078*/ 	.word	0x000014e0


	//----- nvinfo : EIATTR_REG_RECONFIG
	.align		4
.L_31:
        /*007c*/ 	.byte	0x01, 0x54
	.zero		2


	//----- nvinfo : EIATTR_SYSCALL_OFFSETS
	.align		4
        /*0080*/ 	.byte	0x04, 0x46
        /*0082*/ 	.short	(.L_33 - .L_32)


	//   ....[0]....
.L_32:
        /*0084*/ 	.word	0x000016d0


	//----- nvinfo : EIATTR_MBARRIER_INSTR_OFFSETS
	.align		4
.L_33:
        /*0088*/ 	.byte	0x04, 0x39
        /*008a*/ 	.short	(.L_35 - .L_34)


	//   ....[0]....
.L_34:
        /*008c*/ 	.word	0x00000230
        /*0090*/ 	.word	0x000000ff
        /*0094*/ 	.word	0x00000000
        /*0098*/ 	.short	0x0100
        /*009a*/ 	.byte	0x08
	.zero		1


	//   ....[1]....
        /*009c*/ 	.word	0x00000240
        /*00a0*/ 	.word	0x000000ff
        /*00a4*/ 	.word	0x00000028
        /*00a8*/ 	.short	0x0100
        /*00aa*/ 	.byte	0x08
	.zero		1


	//   ....[2]....
        /*00ac*/ 	.word	0x00000250
        /*00b0*/ 	.word	0x000000ff
        /*00b4*/ 	.word	0x00000008
        /*00b8*/ 	.short	0x0100
        /*00ba*/ 	.byte	0x08
	.zero		1


	//   ....[3]....
        /*00bc*/ 	.word	0x00000260
        /*00c0*/ 	.word	0x000000ff
        /*00c4*/ 	.word	0x00000030
        /*00c8*/ 	.short	0x0100
        /*00ca*/ 	.byte	0x08
	.zero		1


	//   ....[4]....
        /*00cc*/ 	.word	0x00000270
        /*00d0*/ 	.word	0x000000ff
        /*00d4*/ 	.word	0x00000010
        /*00d8*/ 	.short	0x0100
        /*00da*/ 	.byte	0x08
	.zero		1


	//   ....[5]....
        /*00dc*/ 	.word	0x00000280
        /*00e0*/ 	.word	0x000000ff
        /*00e4*/ 	.word	0x00000038
        /*00e8*/ 	.short	0x0100
        /*00ea*/ 	.byte	0x08
	.zero		1


	//   ....[6]....
        /*00ec*/ 	.word	0x00000290
        /*00f0*/ 	.word	0x000000ff
        /*00f4*/ 	.word	0x00000018
        /*00f8*/ 	.short	0x0100
        /*00fa*/ 	.byte	0x08
	.zero		1


	//   ....[7]....
        /*00fc*/ 	.word	0x000002a0
        /*0100*/ 	.word	0x000000ff
        /*0104*/ 	.word	0x00000040
        /*0108*/ 	.short	0x0100
        /*010a*/ 	.byte	0x08
	.zero		1


	//   ....[8]....
        /*010c*/ 	.word	0x000002b0
        /*0110*/ 	.word	0x000000ff
        /*0114*/ 	.word	0x00000020
        /*0118*/ 	.short	0x0100
        /*011a*/ 	.byte	0x08
	.zero		1


	//   ....[9]....
        /*011c*/ 	.word	0x000002c0
        /*0120*/ 	.word	0x000000ff
        /*0124*/ 	.word	0x00000048
        /*0128*/ 	.short	0x0100
        /*012a*/ 	.byte	0x08
	.zero		1


	//   ....[10]....
        /*012c*/ 	.word	0x00000730
        /*0130*/ 	.word	0x000000ff
        /*0134*/ 	.word	0x00000060
        /*0138*/ 	.short	0x0100
        /*013a*/ 	.byte	0x06
	.zero		1


	//   ....[11]....
        /*013c*/ 	.word	0x000007c0
        /*0140*/ 	.word	0x000000ff
        /*0144*/ 	.word	0x00000068
        /*0148*/ 	.short	0x0100
        /*014a*/ 	.byte	0x06
	.zero		1


	//   ....[12]....
        /*014c*/ 	.word	0x00001790
        /*0150*/ 	.word	0x00000003
        /*0154*/ 	.word	0x00000000
        /*0158*/ 	.short	0x010a
        /*015a*/ 	.byte	0x3f
	.zero		1


	//   ....[13]....
        /*015c*/ 	.word	0x000017f0
        /*0160*/ 	.word	0x00000003
        /*0164*/ 	.word	0x00000000
        /*0168*/ 	.short	0x010a
        /*016a*/ 	.byte	0x3f
	.zero		1


	//   ....[14]....
        /*016c*/ 	.word	0x00002040
        /*0170*/ 	.word	0x00000005
        /*0174*/ 	.word	0x00000000
        /*0178*/ 	.short	0x010a
        /*017a*/ 	.byte	0x3f
	.zero		1


	//   ....[15]....
        /*017c*/ 	.word	0x00002080
        /*0180*/ 	.word	0x00000005
        /*0184*/ 	.word	0x00000000
        /*0188*/ 	.short	0x010a
        /*018a*/ 	.byte	0x3f
	.zero		1


	//   ....[16]....
        /*018c*/ 	.word	0x000027a0
        /*0190*/ 	.word	0x00000004
        /*0194*/ 	.word	0x00000000
        /*0198*/ 	.short	0x0101
        /*019a*/ 	.byte	0x3f
	.zero		1


	//   ....[17]....
        /*019c*/ 	.word	0x00002990
        /*01a0*/ 	.word	0x00000000
        /*01a4*/ 	.word	0x00000000
        /*01a8*/ 	.short	0x0101
        /*01aa*/ 	.byte	0x3f
	.zero		1


	//   ....[18]....
        /*01ac*/ 	.word	0x00008580
        /*01b0*/ 	.word	0x00000015
        /*01b4*/ 	.word	0x00000028
        /*01b8*/ 	.short	0x010a
        /*01ba*/ 	.byte	0x3f
	.zero		1


	//   ....[19]....
        /*01bc*/ 	.word	0x00008a00
        /*01c0*/ 	.word	0x00000006
        /*01c4*/ 	.word	0x00000068
        /*01c8*/ 	.short	0x0101
        /*01ca*/ 	.byte	0x3f
	.zero		1


	//   ....[20]....
        /*01cc*/ 	.word	0x00009130
        /*01d0*/ 	.word	0x00000007
        /*01d4*/ 	.word	0x00000000
        /*01d8*/ 	.short	0x010a
        /*01da*/ 	.byte	0x3f
	.zero		1


	//   ....[21]....
        /*01dc*/ 	.word	0x000091b0
        /*01e0*/ 	.word	0x00000008
        /*01e4*/ 	.word	0x00000000
        /*01e8*/ 	.short	0x010a
        /*01ea*/ 	.byte	0x3f
	.zero		1


	//   ....[22]....
        /*01ec*/ 	.word	0x00009240
        /*01f0*/ 	.word	0x00000009
        /*01f4*/ 	.word	0x00000000
        /*01f8*/ 	.short	0x010a
        /*01fa*/ 	.byte	0x3f
	.zero		1


	//   ....[23]....
        /*01fc*/ 	.word	0x000092d0
        /*0200*/ 	.word	0x00000006
        /*0204*/ 	.word	0x00000000
        /*0208*/ 	.short	0x010a
        /*020a*/ 	.byte	0x3f
	.zero		1


	//   ....[24]....
        /*020c*/ 	.word	0x00009360
        /*0210*/ 	.word	0x00000003
        /*0214*/ 	.word	0x00000000
        /*0218*/ 	.short	0x010a
        /*021a*/ 	.byte	0x3f
	.zero		1


	//   ....[25]....
        /*021c*/ 	.word	0x000093c0
        /*0220*/ 	.word	0x00000003
        /*0224*/ 	.word	0x00000000
        /*0228*/ 	.short	0x010a
        /*022a*/ 	.byte	0x3f
	.zero		1


	//   ....[26]....
        /*022c*/ 	.word	0x00009410
        /*0230*/ 	.word	0x00000005
        /*0234*/ 	.word	0x00000000
        /*0238*/ 	.short	0x010a
        /*023a*/ 	.byte	0x3f
	.zero		1


	//   ....[27]....
        /*023c*/ 	.word	0x000094e0
        /*0240*/ 	.word	0x00000015
        /*0244*/ 	.word	0x00000028
        /*0248*/ 	.short	0x010a
        /*024a*/ 	.byte	0x3f
	.zero		1


	//   ....[28]....
        /*024c*/ 	.word	0x000095b0
        /*0250*/ 	.word	0x00000007
        /*0254*/ 	.word	0x00000000
        /*0258*/ 	.short	0x010a
        /*025a*/ 	.byte	0x3f
	.zero		1


	//   ....[29]....
        /*025c*/ 	.word	0x00009600
        /*0260*/ 	.word	0x00000008
        /*0264*/ 	.word	0x00000000
        /*0268*/ 	.short	0x010a
        /*026a*/ 	.byte	0x3f
	.zero		1


	//   ....[30]....
        /*026c*/ 	.word	0x00009650
        /*0270*/ 	.word	0x00000009
        /*0274*/ 	.word	0x00000000
        /*0278*/ 	.short	0x010a
        /*027a*/ 	.byte	0x3f
	.zero		1


	//   ....[31]....
        /*027c*/ 	.word	0x000096a0
        /*0280*/ 	.word	0x00000006
        /*0284*/ 	.word	0x00000000
        /*0288*/ 	.short	0x010a
        /*028a*/ 	.byte	0x3f
	.zero		1


	//----- nvinfo : EIATTR_NUM_MBARRIERS
	.align		4
.L_35:
        /*028c*/ 	.byte	0x03, 0x38
        /*028e*/ 	.short	0x000c


	//----- nvinfo : EIATTR_EXIT_INSTR_OFFSETS
	.align		4
        /*0290*/ 	.byte	0x04, 0x1c
        /*0292*/ 	.short	(.L_37 - .L_36)


	//   ....[0]....
.L_36:
        /*0294*/ 	.word	0x00000a00


	//   ....[1]....
        /*0298*/ 	.word	0x00001220


	//   ....[2]....
        /*029c*/ 	.word	0x00007c30


	//   ....[3]....
        /*02a0*/ 	.word	0x00008190


	//   ....[4]....
        /*02a4*/ 	.word	0x000093b0


	//----- nvinfo : EIATTR_MAX_THREADS
	.align		4
.L_37:
        /*02a8*/ 	.byte	0x04, 0x05
        /*02aa*/ 	.short	(.L_39 - .L_38)
.L_38:
        /*02ac*/ 	.word	0x00000180
        /*02b0*/ 	.word	0x00000001
        /*02b4*/ 	.word	0x00000001


	//----- nvinfo : EIATTR_CRS_STACK_SIZE
	.align		4
.L_39:
        /*02b8*/ 	.byte	0x04, 0x1e
        /*02ba*/ 	.short	(.L_41 - .L_40)
.L_40:
        /*02bc*/ 	.word	0x00000000


	//----- nvinfo : EIATTR_CBANK_PARAM_SIZE
	.align		4
.L_41:
        /*02c0*/ 	.byte	0x03, 0x19
        /*02c2*/ 	.short	0x0470


	//----- nvinfo : EIATTR_PARAM_CBANK
	.align		4
        /*02c4*/ 	.byte	0x04, 0x0a
        /*02c6*/ 	.short	(.L_43 - .L_42)
	.align		4
.L_42:
        /*02c8*/ 	.word	index@(.nv.constant0._ZN7cutlass13device_kernelINS_4gemm6kernel13GemmUniversalIN4cute5tupleIJiiiiEEENS1_10collective13CollectiveMmaINS1_34MainloopSm90TmaGmmaWarpSpecializedILi5ENS5_IJNS4_1CILi2EEESB_NSA_ILi1EEEEEENS1_35KernelTmaWarpSpecializedCooperativeEEENS5_IJNSA_ILi256EEENSA_ILi64EEENSA_ILi128EEEEEENS_10bfloat16_tENS5_IJlSC_lEEESK_SL_NS4_8TiledMMAINS4_8MMA_AtomIJNS4_4SM904GMMA27MMA_64x64x16_F32BF16BF16_SSILNSP_5MajorE0ELSR_0ELNSP_7ScaleInE1ELSS_1EEEEEENS4_6LayoutINS5_IJSB_SC_SC_EEENS5_IJSC_NSA_ILi0EEESX_EEEEENS5_IJNS4_10UnderscoreES10_S10_EEEEENS4_23SM90_TMA_LOAD_MULTICASTENS4_14ComposedLayoutINS4_7SwizzleILi3ELi4ELi3EEENS4_18smem_ptr_flag_bitsILi16EEENSV_INS5_IJNSA_ILi8EEESH_EEENS5_IJSH_SC_EEEEEEEvNS4_8identityES13_S1D_vS1E_EENS_8epilogue10collective6detail29Sm90TmaWarpSpecializedAdapterINS1H_15DefaultEpilogueISK_SL_SL_NS1G_6thread17LinearCombinationISK_Li1EffLNS1L_9ScaleType4KindE0ELNS_15FloatRoundStyleE2ESK_EENS1_15EpilogueDefaultEEEEEvvEEEEvNT_6ParamsE)
        /*02cc*/ 	.short	0x0210
        /*02ce*/ 	.short	0x0470


	//----- nvinfo : EIATTR_SW_WAR
	.align		4
.L_43:
        /*02d0*/ 	.byte	0x04, 0x36
        /*02d2*/ 	.short	(.L_45 - .L_44)
.L_44:
        /*02d4*/ 	.word	0x00000008
.L_45:


//--------------------- .nv.callgraph             --------------------------
	.section	.nv.callgraph,"",@"SHT_CUDA_CALLGRAPH"
	.align	4
	.sectionentsize	8
	.align		4
        /*0000*/ 	.word	0x00000000
	.align		4
        /*0004*/ 	.word	0xffffffff
	.align		4
        /*0008*/ 	.word	index@(_ZN7cutlass13device_kernelINS_4gemm6kernel13GemmUniversalIN4cute5tupleIJiiiiEEENS1_10collective13CollectiveMmaINS1_34MainloopSm90TmaGmmaWarpSpecializedILi5ENS5_IJNS4_1CILi2EEESB_NSA_ILi1EEEEEENS1_35KernelTmaWarpSpecializedCooperativeEEENS5_IJNSA_ILi256EEENSA_ILi64EEENSA_ILi128EEEEEENS_10bfloat16_tENS5_IJlSC_lEEESK_SL_NS4_8TiledMMAINS4_8MMA_AtomIJNS4_4SM904GMMA27MMA_64x64x16_F32BF16BF16_SSILNSP_5MajorE0ELSR_0ELNSP_7ScaleInE1ELSS_1EEEEEENS4_6LayoutINS5_IJSB_SC_SC_EEENS5_IJSC_NSA_ILi0EEESX_EEEEENS5_IJNS4_10UnderscoreES10_S10_EEEEENS4_23SM90_TMA_LOAD_MULTICASTENS4_14ComposedLayoutINS4_7SwizzleILi3ELi4ELi3EEENS4_18smem_ptr_flag_bitsILi16EEENSV_INS5_IJNSA_ILi8EEESH_EEENS5_IJSH_SC_EEEEEEEvNS4_8identityES13_S1D_vS1E_EENS_8epilogue10collective6detail29Sm90TmaWarpSpecializedAdapterINS1H_15DefaultEpilogueISK_SL_SL_NS1G_6thread17LinearCombinationISK_Li1EffLNS1L_9ScaleType4KindE0ELNS_15FloatRoundStyleE2ESK_EENS1_15EpilogueDefaultEEEEEvvEEEEvNT_6ParamsE)
	.align		4
        /*000c*/ 	.word	index@(__assertfail)
	.align		4
        /*0010*/ 	.word	0x00000000
	.align		4
        /*0014*/ 	.word	0xfffffffe
	.align		4
        /*0018*/ 	.word	0x00000000
	.align		4
        /*001c*/ 	.word	0xfffffffd
	.align		4
        /*0020*/ 	.word	0x00000000
	.align		4
        /*0024*/ 	.word	0xfffffffc


//--------------------- .nv.constant4             --------------------------
	.section	.nv.constant4,"a",@progbits
	.align	8
	.align		8
.nv.constant4:
        /*0000*/ 	.dword	__assertfail
	.align		8
        /*0008*/ 	.dword	__unnamed_1
	.align		8
        /*0010*/ 	.dword	_ZN39_INTERNAL_f056eb46_4_k_cu_7d478546_41554cuda3std3__45__cpo5beginE
	.align		8
        /*0018*/ 	.dword	_ZN39_INTERNAL_f056eb46_4_k_cu_7d478546_41554cuda3std3__45__cpo3endE
	.align		8
        /*0020*/ 	.dword	_ZN39_INTERNAL_f056eb46_4_k_cu_7d478546_41554cuda3std3__45__cpo6cbeginE
	.align		8
        /*0028*/ 	.dword	_ZN39_INTERNAL_f056eb46_4_k_cu_7d478546_41554cuda3std3__45__cpo4cendE
	.align		8
        /*0030*/ 	.dword	_ZN39_INTERNAL_f056eb46_4_k_cu_7d478546_41554cuda3std3__441_GLOBAL__N__f056eb46_4_k_cu_7d478546_41556ignoreE
	.align		8
        /*0038*/ 	.dword	_ZN39_INTERNAL_f056eb46_4_k_cu_7d478546_41554cuda3std3__419piecewise_constructE
	.align		8
        /*0040*/ 	.dword	_ZN39_INTERNAL_f056eb46_4_k_cu_7d478546_41554cuda3std3__48in_placeE
	.align		8
        /*0048*/ 	.dword	_ZN39_INTERNAL_f056eb46_4_k_cu_7d478546_41554cuda3std6ranges3__45__cpo4swapE
	.align		8
        /*0050*/ 	.dword	_ZN39_INTERNAL_f056eb46_4_k_cu_7d478546_41554cuda3std6ranges3__45__cpo9iter_moveE
	.align		8
        /*0058*/ 	.dword	_ZN39_INTERNAL_f056eb46_4_k_cu_7d478546_41554cute7productE
	.align		8
        /*0060*/ 	.dword	_ZN39_INTERNAL_f056eb46_4_k_cu_7d478546_41554cute1_E
	.align		8
        /*0068*/ 	.dword	$str$22
	.align		8
        /*0070*/ 	.dword	$str$23


//--------------------- .text._ZN7cutlass13device_kernelINS_4gemm6kernel13GemmUniversalIN4cute5tupleIJiiiiEEENS1_10collective13CollectiveMmaINS1_34MainloopSm90TmaGmmaWarpSpecializedILi5ENS5_IJNS4_1CILi2EEESB_NSA_ILi1EEEEEENS1_35KernelTmaWarpSpecializedCooperativeEEENS5_IJNSA_ILi256EEENSA_ILi64EEENSA_ILi128EEEEEENS_10bfloat16_tENS5_IJlSC_lEEESK_SL_NS4_8TiledMMAINS4_8MMA_AtomIJNS4_4SM904GMMA27MMA_64x64x16_F32BF16BF16_SSILNSP_5MajorE0ELSR_0ELNSP_7ScaleInE1ELSS_1EEEEEENS4_6LayoutINS5_IJSB_SC_SC_EEENS5_IJSC_NSA_ILi0EEESX_EEEEENS5_IJNS4_10UnderscoreES10_S10_EEEEENS4_23SM90_TMA_LOAD_MULTICASTENS4_14ComposedLayoutINS4_7SwizzleILi3ELi4ELi3EEENS4_18smem_ptr_flag_bitsILi16EEENSV_INS5_IJNSA_ILi8EEESH_EEENS5_IJSH_SC_EEEEEEEvNS4_8identityES13_S1D_vS1E_EENS_8epilogue10collective6detail29Sm90TmaWarpSpecializedAdapterINS1H_15DefaultEpilogueISK_SL_SL_NS1G_6thread17LinearCombinationISK_Li1EffLNS1L_9ScaleType4KindE0ELNS_15FloatRoundStyleE2ESK_EENS1_15EpilogueDefaultEEEEEvvEEEEvNT_6ParamsE --------------------------
	.section	.text._ZN7cutlass13device_kernelINS_4gemm6kernel13GemmUniversalIN4cute5tupleIJiiiiEEENS1_10collective13CollectiveMmaINS1_34MainloopSm90TmaGmmaWarpSpecializedILi5ENS5_IJNS4_1CILi2EEESB_NSA_ILi1EEEEEENS1_35KernelTmaWarpSpecializedCooperativeEEENS5_IJNSA_ILi256EEENSA_ILi64EEENSA_ILi128EEEEEENS_10bfloat16_tENS5_IJlSC_lEEESK_SL_NS4_8TiledMMAINS4_8MMA_AtomIJNS4_4SM904GMMA27MMA_64x64x16_F32BF16BF16_SSILNSP_5MajorE0ELSR_0ELNSP_7ScaleInE1ELSS_1EEEEEENS4_6LayoutINS5_IJSB_SC_SC_EEENS5_IJSC_NSA_ILi0EEESX_EEEEENS5_IJNS4_10UnderscoreES10_S10_EEEEENS4_23SM90_TMA_LOAD_MULTICASTENS4_14ComposedLayoutINS4_7SwizzleILi3ELi4ELi3EEENS4_18smem_ptr_flag_bitsILi16EEENSV_INS5_IJNSA_ILi8EEESH_EEENS5_IJSH_SC_EEEEEEEvNS4_8identityES13_S1D_vS1E_EENS_8epilogue10collective6detail29Sm90TmaWarpSpecializedAdapterINS1H_15DefaultEpilogueISK_SL_SL_NS1G_6thread17LinearCombinationISK_Li1EffLNS1L_9ScaleType4KindE0ELNS_15FloatRoundStyleE2ESK_EENS1_15EpilogueDefaultEEEEEvvEEEEvNT_6ParamsE,"ax",@progbits
	.align	128
.text._ZN7cutlass13device_kernelINS_4gemm6kernel13GemmUniversalIN4cute5tupleIJiiiiEEENS1_10collective13CollectiveMmaINS1_34MainloopSm90TmaGmmaWarpSpecializedILi5ENS5_IJNS4_1CILi2EEESB_NSA_ILi1EEEEEENS1_35KernelTmaWarpSpecializedCooperativeEEENS5_IJNSA_ILi256EEENSA_ILi64EEENSA_ILi128EEEEEENS_10bfloat16_tENS5_IJlSC_lEEESK_SL_NS4_8TiledMMAINS4_8MMA_AtomIJNS4_4SM904GMMA27MMA_64x64x16_F32BF16BF16_SSILNSP_5MajorE0ELSR_0ELNSP_7ScaleInE1ELSS_1EEEEEENS4_6LayoutINS5_IJSB_SC_SC_EEENS5_IJSC_NSA_ILi0EEESX_EEEEENS5_IJNS4_10UnderscoreES10_S10_EEEEENS4_23SM90_TMA_LOAD_MULTICASTENS4_14ComposedLayoutINS4_7SwizzleILi3ELi4ELi3EEENS4_18smem_ptr_flag_bitsILi16EEENSV_INS5_IJNSA_ILi8EEESH_EEENS5_IJSH_SC_EEEEEEEvNS4_8identityES13_S1D_vS1E_EENS_8epilogue10collective6detail29Sm90TmaWarpSpecializedAdapterINS1H_15DefaultEpilogueISK_SL_SL_NS1G_6thread17LinearCombinationISK_Li1EffLNS1L_9ScaleType4KindE0ELNS_15FloatRoundStyleE2ESK_EENS1_15EpilogueDefaultEEEEEvvEEEEvNT_6ParamsE:
        .type           _ZN7cutlass13device_kernelINS_4gemm6kernel13GemmUniversalIN4cute5tupleIJiiiiEEENS1_10collective13CollectiveMmaINS1_34MainloopSm90TmaGmmaWarpSpecializedILi5ENS5_IJNS4_1CILi2EEESB_NSA_ILi1EEEEEENS1_35KernelTmaWarpSpecializedCooperativeEEENS5_IJNSA_ILi256EEENSA_ILi64EEENSA_ILi128EEEEEENS_10bfloat16_tENS5_IJlSC_lEEESK_SL_NS4_8TiledMMAINS4_8MMA_AtomIJNS4_4SM904GMMA27MMA_64x64x16_F32BF16BF16_SSILNSP_5MajorE0ELSR_0ELNSP_7ScaleInE1ELSS_1EEEEEENS4_6LayoutINS5_IJSB_SC_SC_EEENS5_IJSC_NSA_ILi0EEESX_EEEEENS5_IJNS4_10UnderscoreES10_S10_EEEEENS4_23SM90_TMA_LOAD_MULTICASTENS4_14ComposedLayoutINS4_7SwizzleILi3ELi4ELi3EEENS4_18smem_ptr_flag_bitsILi16EEENSV_INS5_IJNSA_ILi8EEESH_EEENS5_IJSH_SC_EEEEEEEvNS4_8identityES13_S1D_vS1E_EENS_8epilogue10collective6detail29Sm90TmaWarpSpecializedAdapterINS1H_15DefaultEpilogueISK_SL_SL_NS1G_6thread17LinearCombinationISK_Li1EffLNS1L_9ScaleType4KindE0ELNS_15FloatRoundStyleE2ESK_EENS1_15EpilogueDefaultEEEEEvvEEEEvNT_6ParamsE,@function
        .size           _ZN7cutlass13device_kernelINS_4gemm6kernel13GemmUniversalIN4cute5tupleIJiiiiEEENS1_10collective13CollectiveMmaINS1_34MainloopSm90TmaGmmaWarpSpecializedILi5ENS5_IJNS4_1CILi2EEESB_NSA_ILi1EEEEEENS1_35KernelTmaWarpSpecializedCooperativeEEENS5_IJNSA_ILi256EEENSA_ILi64EEENSA_ILi128EEEEEENS_10bfloat16_tENS5_IJlSC_lEEESK_SL_NS4_8TiledMMAINS4_8MMA_AtomIJNS4_4SM904GMMA27MMA_64x64x16_F32BF16BF16_SSILNSP_5MajorE0ELSR_0ELNSP_7ScaleInE1ELSS_1EEEEEENS4_6LayoutINS5_IJSB_SC_SC_EEENS5_IJSC_NSA_ILi0EEESX_EEEEENS5_IJNS4_10UnderscoreES10_S10_EEEEENS4_23SM90_TMA_LOAD_MULTICASTENS4_14ComposedLayoutINS4_7SwizzleILi3ELi4ELi3EEENS4_18smem_ptr_flag_bitsILi16EEENSV_INS5_IJNSA_ILi8EEESH_EEENS5_IJSH_SC_EEEEEEEvNS4_8identityES13_S1D_vS1E_EENS_8epilogue10collective6detail29Sm90TmaWarpSpecializedAdapterINS1H_15DefaultEpilogueISK_SL_SL_NS1G_6thread17LinearCombinationISK_Li1EffLNS1L_9ScaleType4KindE0ELNS_15FloatRoundStyleE2ESK_EENS1_15EpilogueDefaultEEEEEvvEEEEvNT_6ParamsE,(.L_x_197 - _ZN7cutlass13device_kernelINS_4gemm6kernel13GemmUniversalIN4cute5tupleIJiiiiEEENS1_10collective13CollectiveMmaINS1_34MainloopSm90TmaGmmaWarpSpecializedILi5ENS5_IJNS4_1CILi2EEESB_NSA_ILi1EEEEEENS1_35KernelTmaWarpSpecializedCooperativeEEENS5_IJNSA_ILi256EEENSA_ILi64EEENSA_ILi128EEEEEENS_10bfloat16_tENS5_IJlSC_lEEESK_SL_NS4_8TiledMMAINS4_8MMA_AtomIJNS4_4SM904GMMA27MMA_64x64x16_F32BF16BF16_SSILNSP_5MajorE0ELSR_0ELNSP_7ScaleInE1ELSS_1EEEEEENS4_6LayoutINS5_IJSB_SC_SC_EEENS5_IJSC_NSA_ILi0EEESX_EEEEENS5_IJNS4_10UnderscoreES10_S10_EEEEENS4_23SM90_TMA_LOAD_MULTICASTENS4_14ComposedLayoutINS4_7SwizzleILi3ELi4ELi3EEENS4_18smem_ptr_flag_bitsILi16EEENSV_INS5_IJNSA_ILi8EEESH_EEENS5_IJSH_SC_EEEEEEEvNS4_8identityES13_S1D_vS1E_EENS_8epilogue10collective6detail29Sm90TmaWarpSpecializedAdapterINS1H_15DefaultEpilogueISK_SL_SL_NS1G_6thread17LinearCombinationISK_Li1EffLNS1L_9ScaleType4KindE0ELNS_15FloatRoundStyleE2ESK_EENS1_15EpilogueDefaultEEEEEvvEEEEvNT_6ParamsE)
        .other          _ZN7cutlass13device_kernelINS_4gemm6kernel13GemmUniversalIN4cute5tupleIJiiiiEEENS1_10collective13CollectiveMmaINS1_34MainloopSm90TmaGmmaWarpSpecializedILi5ENS5_IJNS4_1CILi2EEESB_NSA_ILi1EEEEEENS1_35KernelTmaWarpSpecializedCooperativeEEENS5_IJNSA_ILi256EEENSA_ILi64EEENSA_ILi128EEEEEENS_10bfloat16_tENS5_IJlSC_lEEESK_SL_NS4_8TiledMMAINS4_8MMA_AtomIJNS4_4SM904GMMA27MMA_64x64x16_F32BF16BF16_SSILNSP_5MajorE0ELSR_0ELNSP_7ScaleInE1ELSS_1EEEEEENS4_6LayoutINS5_IJSB_SC_SC_EEENS5_IJSC_NSA_ILi0EEESX_EEEEENS5_IJNS4_10UnderscoreES10_S10_EEEEENS4_23SM90_TMA_LOAD_MULTICASTENS4_14ComposedLayoutINS4_7SwizzleILi3ELi4ELi3EEENS4_18smem_ptr_flag_bitsILi16EEENSV_INS5_IJNSA_ILi8EEESH_EEENS5_IJSH_SC_EEEEEEEvNS4_8identityES13_S1D_vS1E_EENS_8epilogue10collective6detail29Sm90TmaWarpSpecializedAdapterINS1H_15DefaultEpilogueISK_SL_SL_NS1G_6thread17LinearCombinationISK_Li1EffLNS1L_9ScaleType4KindE0ELNS_15FloatRoundStyleE2ESK_EENS1_15EpilogueDefaultEEEEEvvEEEEvNT_6ParamsE,@"STO_CUDA_ENTRY STV_DEFAULT"
_ZN7cutlass13device_kernelINS_4gemm6kernel13GemmUniversalIN4cute5tupleIJiiiiEEENS1_10collective13CollectiveMmaINS1_34MainloopSm90TmaGmmaWarpSpecializedILi5ENS5_IJNS4_1CILi2EEESB_NSA_ILi1EEEEEENS1_35KernelTmaWarpSpecializedCooperativeEEENS5_IJNSA_ILi256EEENSA_ILi64EEENSA_ILi128EEEEEENS_10bfloat16_tENS5_IJlSC_lEEESK_SL_NS4_8TiledMMAINS4_8MMA_AtomIJNS4_4SM904GMMA27MMA_64x64x16_F32BF16BF16_SSILNSP_5MajorE0ELSR_0ELNSP_7ScaleInE1ELSS_1EEEEEENS4_6LayoutINS5_IJSB_SC_SC_EEENS5_IJSC_NSA_ILi0EEESX_EEEEENS5_IJNS4_10UnderscoreES10_S10_EEEEENS4_23SM90_TMA_LOAD_MULTICASTENS4_14ComposedLayoutINS4_7SwizzleILi3ELi4ELi3EEENS4_18smem_ptr_flag_bitsILi16EEENSV_INS5_IJNSA_ILi8EEESH_EEENS5_IJSH_SC_EEEEEEEvNS4_8identityES13_S1D_vS1E_EENS_8epilogue10collective6detail29Sm90TmaWarpSpecializedAdapterINS1H_15DefaultEpilogueISK_SL_SL_NS1G_6thread17LinearCombinationISK_Li1EffLNS1L_9ScaleType4KindE0ELNS_15FloatRoundStyleE2ESK_EENS1_15EpilogueDefaultEEEEEvvEEEEvNT_6ParamsE:
[----:B------:R-:W0:Y:S01]  /*0000*/  LDC R1, c[0x0][0x28] ;  /* 0x00000a00ff017b82 */ /* 0x000e220000000800 */
[----:B------:R-:W1:Y:S01]  /*0010*/  S2R R98, SR_TID.X ;  /* 0x0000000000627919 */ /* 0x000e620000002100 */
[----:B------:R-:W-:Y:S01]  /*0020*/  ELECT P0, URZ, PT ;  /* 0x00000000003f782f */ /* 0x000fe20003800000 */
[----:B------:R-:W-:Y:S01]  /*0030*/  BSSY B0, `(.L_x_0) ;  /* 0x000000f000007945 */ /* 0x000fe20003800000 */
[--C-:B-1----:R-:W-:Y:S02]  /*0040*/  SHF.R.U32.HI R0, RZ, 0x5, R98.reuse ;  /* 0x00000005ff007819 */ /* 0x102fe40000011662 */
[----:B------:R-:W-:-:S03]  /*0050*/  SHF.R.U32.HI R7, RZ, 0x7, R98 ;  /* 0x00000007ff077819 */ /* 0x000fc60000011662 */
[----:B------:R-:W1:Y:S04]  /*0060*/  SHFL.IDX PT, R3, R0, RZ, 0x1f ;  /* 0x00001fff00037589 */ /* 0x000e6800000e0000 */
[----:B------:R2:W3:Y:S01]  /*0070*/  SHFL.IDX PT, R2, R7, RZ, 0x1f ;  /* 0x00001fff07027589 */ /* 0x0004e200000e0000 */
[----:B-1----:R-:W-:-:S13]  /*0080*/  ISETP.NE.OR P0, PT, R3, RZ, !P0 ;  /* 0x000000ff0300720c */ /* 0x002fda0004705670 */
[----:B0-23--:R-:W-:Y:S05]  /*0090*/  @P0 BRA `(.L_x_1) ;  /* 0x0000000000200947 */ /* 0x00dfea0003800000 */
[----:B------:R-:W-:Y:S02]  /*00a0*/  ULDC.64 UR4, c[0x0][0x198] ;  /* 0x0000660000047ab9 */ /* 0x000fe40000000a00 */
[----:B------:R-:W-:Y:S02]  /*00b0*/  UIADD3 UR6, UP0, UR4, 0xf0, URZ ;  /* 0x000000f004067890 */ /* 0x000fe4000ff1e03f */
[----:B------:R-:W-:Y:S02]  /*00c0*/  UIADD3 UR4, UP1, UR4, 0x1f0, URZ ;  /* 0x000001f004047890 */ /* 0x000fe4000ff3e03f */
[----:B------:R-:W-:Y:S02]  /*00d0*/  UIADD3.X UR7, URZ, UR5, URZ, UP0, !UPT ;  /* 0x000000053f077290 */ /* 0x000fe400087fe43f */
[----:B------:R-:W-:-:S07]  /*00e0*/  UIADD3.X UR5, URZ, UR5, URZ, UP1, !UPT ;  /* 0x000000053f057290 */ /* 0x000fce0008ffe43f */
[----:B------:R0:W-:Y:S02]  /*00f0*/  UTMACCTL.PF [UR6] ;  /* 0x00000000060079b9 */ /* 0x0001e40008040000 */
[----:B------:R0:W-:Y:S02]  /*0100*/  UTMACCTL.PF [UR4] ;  /* 0x00000000040079b9 */ /* 0x0001e40008040000 */
[----:B0-----:R-:W-:Y:S01]  /*0110*/  NOP ;  /* 0x0000000000007918 */ /* 0x001fe20000000000 */
.L_x_1:
[----:B------:R-:W-:Y:S05]  /*0120*/  BSYNC B0 ;  /* 0x0000000000007941 */ /* 0x000fea0003800000 */
.L_x_0:
[----:B------:R-:W0:Y:S02]  /*0130*/  SHFL.IDX PT, R5, R0, RZ, 0x1f ;  /* 0x00001fff00057589 */ /* 0x000e2400000e0000 */
[----:B0-----:R-:W-:-:S13]  /*0140*/  ISETP.NE.AND P0, PT, R5, RZ, PT ;  /* 0x000000ff0500720c */ /* 0x001fda0003f05270 */
[----:B------:R-:W-:Y:S05]  /*0150*/  @P0 BRA `(.L_x_2) ;  /* 0x0000000000600947 */ /* 0x000fea0003800000 */
[----:B------:R-:W0:Y:S01]  /*0160*/  S2UR UR8, SR_CgaCtaId ;  /* 0x00000000000879c3 */ /* 0x000e220000008800 */
[----:B------:R-:W-:Y:S01]  /*0170*/  UMOV UR4, 0x400 ;  /* 0x0000040000047882 */ /* 0x000fe20000000000 */
[----:B------:R-:W-:Y:S01]  /*0180*/  UMOV UR5, 0x1 ;  /* 0x0000000100057882 */ /* 0x000fe20000000000 */
[----:B------:R-:W-:Y:S01]  /*0190*/  UMOV UR6, 0x6 ;  /* 0x0000000600067882 */ /* 0x000fe20000000000 */
[----:B------:R-:W-:Y:S01]  /*01a0*/  ELECT P0, URZ, PT ;  /* 0x00000000003f782f */ /* 0x000fe20003800000 */
[----:B------:R-:W-:-:S04]  /*01b0*/  UIADD3 UR6, -UR6, 0x100000, URZ ;  /* 0x0010000006067890 */ /* 0x000fc8000fffe13f */
[----:B------:R-:W-:Y:S02]  /*01c0*/  USHF.L.U32 UR7, UR6, 0xb, URZ ;  /* 0x0000000b06077899 */ /* 0x000fe4000800063f */
[----:B------:R-:W-:Y:S02]  /*01d0*/  USHF.L.U32 UR6, UR6, 0x1, URZ ;  /* 0x0000000106067899 */ /* 0x000fe4000800063f */
[----:B0-----:R-:W-:Y:S02]  /*01e0*/  ULEA UR8, UR8, UR4, 0x18 ;  /* 0x0000000408087291 */ /* 0x001fe4000f8ec03f */
[----:B------:R-:W-:-:S04]  /*01f0*/  UIADD3 UR4, -UR5, 0x100000, URZ ;  /* 0x0010000005047890 */ /* 0x000fc8000fffe13f */
[----:B------:R-:W-:Y:S02]  /*0200*/  USHF.L.U32 UR5, UR4, 0xb, URZ ;  /* 0x0000000b04057899 */ /* 0x000fe4000800063f */
[----:B------:R-:W-:Y:S01]  /*0210*/  USHF.L.U32 UR4, UR4, 0x1, URZ ;  /* 0x0000000104047899 */ /* 0x000fe2000800063f */
[----:B------:R-:W0:Y:S11]  /*0220*/  FENCE.VIEW.ASYNC.S ;  /* 0x00000000000073c6 */ /* 0x000e360000000000 */
[----:B0-----:R0:W1:Y:S01]  /*0230*/  SYNCS.EXCH.64 URZ, [UR8], UR4 ;  /* 0x00000004083f75b2 */ /* 0x0010620008000100 */
[----:B------:R0:W2:Y:S01]  /*0240*/  SYNCS.EXCH.64 URZ, [UR8+0x28], UR6 ;  /* 0x00002806083f75b2 */ /* 0x0000a20008000100 */
[----:B------:R0:W3:Y:S01]  /*0250*/  SYNCS.EXCH.64 URZ, [UR8+0x8], UR4 ;  /* 0x00000804083f75b2 */ /* 0x0000e20008000100 */
[----:B------:R0:W4:Y:S01]  /*0260*/  SYNCS.EXCH.64 URZ, [UR8+0x30], UR6 ;  /* 0x00003006083f75b2 */ /* 0x0001220008000100 */
[----:B------:R0:W0:Y:S01]  /*0270*/  SYNCS.EXCH.64 URZ, [UR8+0x10], UR4 ;  /* 0x00001004083f75b2 */ /* 0x0000220008000100 */
[----:B------:R0:W0:Y:S01]  /*0280*/  SYNCS.EXCH.64 URZ, [UR8+0x38], UR6 ;  /* 0x00003806083f75b2 */ /* 0x0000220008000100 */
[----:B------:R0:W0:Y:S01]  /*0290*/  SYNCS.EXCH.64 URZ, [UR8+0x18], UR4 ;  /* 0x00001804083f75b2 */ /* 0x0000220008000100 */
[----:B------:R0:W0:Y:S01]  /*02a0*/  SYNCS.EXCH.64 URZ, [UR8+0x40], UR6 ;  /* 0x00004006083f75b2 */ /* 0x0000220008000100 */
[----:B------:R0:W0:Y:S01]  /*02b0*/  SYNCS.EXCH.64 URZ, [UR8+0x20], UR4 ;  /* 0x00002004083f75b2 */ /* 0x0000220008000100 */
[----:B------:R0:W0:Y:S01]  /*02c0*/  SYNCS.EXCH.64 URZ, [UR8+0x48], UR6 ;  /* 0x00004806083f75b2 */ /* 0x0000220008000100 */
[----:B------:R-:W-:Y:S01]  /*02d0*/  NOP ;  /* 0x0000000000007918 */ /* 0x000fe20000000000 */
.L_x_2:
[----:B------:R-:W-:Y:S01]  /*02e0*/  SHF.R.S32.HI R9, RZ, 0x1f, R98 ;  /* 0x0000001fff097819 */ /* 0x000fe20000011462 */
[----:B------:R-:W5:Y:S01]  /*02f0*/  SHFL.IDX PT, R0, R0, RZ, 0x1f ;  /* 0x00001fff00007589 */ /* 0x000f6200000e0000 */
[----:B0-----:R-:W0:Y:S01]  /*0300*/  S2UR UR8, SR_CTAID.X ;  /* 0x00000000000879c3 */ /* 0x001e220000002500 */
[----:B------:R-:W-:Y:S02]  /*0310*/  ELECT P0, URZ, PT ;  /* 0x00000000003f782f */ /* 0x000fe40003800000 */
[----:B------:R-:W-:Y:S01]  /*0320*/  LEA.HI R9, R9, R98, RZ, 0x7 ;  /* 0x0000006209097211 */ /* 0x000fe200078f38ff */
[----:B------:R-:W1:Y:S01]  /*0330*/  S2R R4, SR_CTAID.Y ;  /* 0x0000000000047919 */ /* 0x000e620000002600 */
[----:B------:R-:W-:Y:S01]  /*0340*/  SHF.R.S32.HI R6, RZ, 0x1f, R5 ;  /* 0x0000001fff067819 */ /* 0x000fe20000011405 */
[----:B------:R-:W-:Y:S01]  /*0350*/  ULDC UR4, c[0x0][0x150] ;  /* 0x0000540000047ab9 */ /* 0x000fe20000000800 */
[----:B------:R-:W-:Y:S01]  /*0360*/  LOP3.LUT R9, R9, 0xffffff80, RZ, 0xc0, !PT ;  /* 0xffffff8009097812 */ /* 0x000fe200078ec0ff */
[----:B------:R-:W-:Y:S01]  /*0370*/  NOP ;  /* 0x0000000000007918 */ /* 0x000fe20000000000 */
[----:B------:R-:W-:Y:S01]  /*0380*/  LEA.HI R6, R6, R5, RZ, 0x2 ;  /* 0x0000000506067211 */ /* 0x000fe200078f10ff */
[----:B------:R-:W2:Y:S01]  /*0390*/  LDC R11, c[0x0][0x144] ;  /* 0x00005100ff0b7b82 */ /* 0x000ea20000000800 */
[----:B------:R-:W-:Y:S01]  /*03a0*/  NOP ;  /* 0x0000000000007918 */ /* 0x000fe20000000000 */
[----:B------:R-:W-:Y:S01]  /*03b0*/  IMAD.IADD R8, R98, 0x1, -R9 ;  /* 0x0000000162087824 */ /* 0x000fe200078e0a09 */
[----:B------:R-:W-:Y:S01]  /*03c0*/  LOP3.LUT R6, R6, 0x3ffffffc, RZ, 0xc0, !PT ;  /* 0x3ffffffc06067812 */ /* 0x000fe200078ec0ff */
[----:B------:R-:W-:Y:S01]  /*03d0*/  IMAD.MOV.U32 R22, RZ, RZ, 0x1 ;  /* 0x00000001ff167424 */ /* 0x000fe200078e00ff */
[----:B------:R-:W-:-:S02]  /*03e0*/  ISETP.NE.AND P3, PT, R2, RZ, PT ;  /* 0x000000ff0200720c */ /* 0x000fc40003f65270 */
[----:B------:R-:W-:Y:S01]  /*03f0*/  SHF.R.S32.HI R9, RZ, 0x1f, R8 ;  /* 0x0000001fff097819 */ /* 0x000fe20000011408 */
[----:B------:R-:W-:Y:S01]  /*0400*/  IMAD.IADD R6, R5, 0x1, -R6 ;  /* 0x0000000105067824 */ /* 0x000fe200078e0a06 */
[----:B------:R-:W3:Y:S02]  /*0410*/  LDC R13, c[0x0][0x140] ;  /* 0x00005000ff0d7b82 */ /* 0x000ee40000000800 */
[----:B------:R-:W-:Y:S02]  /*0420*/  LEA.HI R9, R9, R8, RZ, 0x3 ;  /* 0x0000000809097211 */ /* 0x000fe400078f18ff */
[----:B-----5:R-:W-:Y:S02]  /*0430*/  ISETP.NE.OR P0, PT, R0, RZ, !P0 ;  /* 0x000000ff0000720c */ /* 0x020fe40004705670 */
[----:B------:R-:W-:Y:S02]  /*0440*/  SHF.R.S32.HI R0, RZ, 0x3, R9 ;  /* 0x00000003ff007819 */ /* 0x000fe40000011409 */
[----:B0-----:R-:W-:-:S02]  /*0450*/  I2FP.F32.U32 R10, UR8 ;  /* 0x00000008000a7c45 */ /* 0x001fc40008201000 */
[----:B------:R-:W-:-:S03]  /*0460*/  SHF.R.S32.HI R9, RZ, 0x1f, R9 ;  /* 0x0000001fff097819 */ /* 0x000fc60000011409 */
[----:B------:R-:W-:Y:S01]  /*0470*/  FMUL R10, R10, UR4 ;  /* 0x000000040a0a7c20 */ /* 0x000fe20008400000 */
[----:B------:R-:W-:Y:S01]  /*0480*/  LEA.HI R9, R9, R0, RZ, 0x2 ;  /* 0x0000000009097211 */ /* 0x000fe200078f10ff */
[----:B------:R-:W-:Y:S01]  /*0490*/  ULDC UR4, c[0x0][0x154] ;  /* 0x0000550000047ab9 */ /* 0x000fe20000000800 */
[----:B-1----:R-:W-:Y:S01]  /*04a0*/  I2FP.F32.U32 R12, R4 ;  /* 0x00000004000c7245 */ /* 0x002fe20000201000 */
[----:B------:R-:W-:Y:S01]  /*04b0*/  VOTEU.ALL UP0, P0 ;  /* 0x00000000003f7886 */ /* 0x000fe20000000000 */
[----:B------:R-:W-:Y:S01]  /*04c0*/  LOP3.LUT R9, R9, 0xfffffffc, RZ, 0xc0, !PT ;  /* 0xfffffffc09097812 */ /* 0x000fe200078ec0ff */
[----:B------:R-:W0:Y:S01]  /*04d0*/  F2I.U32.TRUNC.NTZ R10, R10 ;  /* 0x0000000a000a7305 */ /* 0x000e22000020f000 */
[----:B------:R-:W-:Y:S01]  /*04e0*/  VOTEU.ALL UP1, P0 ;  /* 0x00000000003f7886 */ /* 0x000fe20000020000 */
[----:B------:R-:W-:Y:S01]  /*04f0*/  FMUL R12, R12, UR4 ;  /* 0x000000040c0c7c20 */ /* 0x000fe20008400000 */
[----:B------:R-:W1:Y:S01]  /*0500*/  @!UP0 S2UR UR7, SR_CgaCtaId ;  /* 0x00000000000789c3 */ /* 0x000e620000008800 */
[----:B------:R-:W-:Y:S01]  /*0510*/  IMAD.IADD R9, R0, 0x1, -R9 ;  /* 0x0000000100097824 */ /* 0x000fe200078e0a09 */
[----:B------:R-:W-:Y:S01]  /*0520*/  SHF.R.S32.HI R0, RZ, 0x1f, R3 ;  /* 0x0000001fff007819 */ /* 0x000fe20000011403 */
[----:B------:R-:W-:Y:S01]  /*0530*/  UMOV UR4, 0x20 ;  /* 0x0000002000047882 */ /* 0x000fe20000000000 */
[----:B------:R-:W-:Y:S01]  /*0540*/  @!UP0 UMOV UR6, 0x400 ;  /* 0x0000040000068882 */ /* 0x000fe20000000000 */
[----:B------:R-:W-:Y:S01]  /*0550*/  IMAD R19, R6, 0x4, R9 ;  /* 0x0000000406137824 */ /* 0x000fe200078e0209 */
[----:B------:R-:W5:Y:S01]  /*0560*/  F2I.U32.TRUNC.NTZ R12, R12 ;  /* 0x0000000c000c7305 */ /* 0x000f62000020f000 */
[----:B------:R-:W-:Y:S01]  /*0570*/  LEA.HI R0, R0, R3, RZ, 0x2 ;  /* 0x0000000300007211 */ /* 0x000fe200078f10ff */
[----:B------:R-:W4:Y:S01]  /*0580*/  LDC R9, c[0x0][0x148] ;  /* 0x00005200ff097b82 */ /* 0x000f220000000800 */
[----:B------:R-:W-:-:S04]  /*0590*/  @!UP0 UIADD3 UR4, -UR4, 0x100000, URZ ;  /* 0x0010000004048890 */ /* 0x000fc8000fffe13f */
[----:B------:R-:W-:Y:S02]  /*05a0*/  @!UP0 USHF.L.U32 UR5, UR4, 0xb, URZ ;  /* 0x0000000b04058899 */ /* 0x000fe4000800063f */
[----:B------:R-:W-:Y:S01]  /*05b0*/  @!UP0 USHF.L.U32 UR4, UR4, 0x1, URZ ;  /* 0x0000000104048899 */ /* 0x000fe2000800063f */
[----:B------:R-:W-:Y:S01]  /*05c0*/  LEA.HI R6, R19, R19, RZ, 0x1 ;  /* 0x0000001313067211 */ /* 0x000fe200078f08ff */
[----:B0-----:R-:W-:Y:S01]  /*05d0*/  IMAD.MOV R14, RZ, RZ, -R10 ;  /* 0x000000ffff0e7224 */ /* 0x001fe200078e0a0a */
[----:B------:R-:W-:Y:S02]  /*05e0*/  LOP3.LUT R0, R0, 0xfffffffc, RZ, 0xc0, !PT ;  /* 0xfffffffc00007812 */ /* 0x000fe400078ec0ff */
[----:B------:R-:W-:Y:S01]  /*05f0*/  LOP3.LUT R10, R6, 0xfffffffe, RZ, 0xc0, !PT ;  /* 0xfffffffe060a7812 */ /* 0x000fe200078ec0ff */
[----:B--2---:R-:W-:Y:S01]  /*0600*/  IMAD R6, R11, R14, UR8 ;  /* 0x000000080b067e24 */ /* 0x004fe2000f8e020e */
[----:B---3--:R-:W-:Y:S01]  /*0610*/  ISETP.EQ.U32.AND P2, PT, R13, 0x1, PT ;  /* 0x000000010d00780c */ /* 0x008fe20003f42070 */
[----:B------:R-:W-:-:S02]  /*0620*/  IMAD.IADD R3, R3, 0x1, -R0 ;  /* 0x0000000103037824 */ /* 0x000fc400078e0a00 */
[C---:B------:R-:W-:Y:S02]  /*0630*/  IMAD.IADD R11, R19.reuse, 0x1, -R10 ;  /* 0x00000001130b7824 */ /* 0x040fe400078e0a0a */
[----:B------:R-:W-:Y:S01]  /*0640*/  IMAD.SHL.U32 R10, R19, 0x4, RZ ;  /* 0x00000004130a7824 */ /* 0x000fe200078e00ff */
[----:B------:R-:W-:Y:S01]  /*0650*/  ISETP.NE.AND P1, PT, R3, 0x3, PT ;  /* 0x000000030300780c */ /* 0x000fe20003f25270 */
[----:B-----5:R-:W-:Y:S01]  /*0660*/  IMAD.MOV R24, RZ, RZ, -R12 ;  /* 0x000000ffff187224 */ /* 0x020fe200078e0a0c */
[----:B------:R-:W-:Y:S01]  /*0670*/  ISETP.NE.AND P4, PT, R11, R6, PT ;  /* 0x000000060b00720c */ /* 0x000fe20003f85270 */
[----:B-1----:R-:W-:Y:S01]  /*0680*/  @!UP0 ULEA UR6, UR7, UR6, 0x18 ;  /* 0x0000000607068291 */ /* 0x002fe2000f8ec03f */
[----:B------:R-:W-:Y:S01]  /*0690*/  LOP3.LUT R19, R19, 0xc, R10, 0x78, !PT ;  /* 0x0000000c13137812 */ /* 0x000fe200078e780a */
[----:B------:R-:W-:Y:S01]  /*06a0*/  VOTEU.ALL UP0, P0 ;  /* 0x00000000003f7886 */ /* 0x000fe20000000000 */
[----:B------:R-:W-:Y:S01]  /*06b0*/  LOP3.LUT P0, RZ, R8, 0x7, RZ, 0xc0, !PT ;  /* 0x0000000708ff7812 */ /* 0x000fe2000780c0ff */
[----:B------:R-:W-:Y:S01]  /*06c0*/  VIADD R8, R2, 0xffffffff ;  /* 0xffffffff02087836 */ /* 0x000fe20000000000 */
[----:B------:R-:W-:Y:S01]  /*06d0*/  ISETP.EQ.OR P1, PT, R3, RZ, !P1 ;  /* 0x000000ff0300720c */ /* 0x000fe20004f22670 */
[----:B----4-:R-:W-:Y:S01]  /*06e0*/  IMAD R11, R9, R24, R4 ;  /* 0x00000018090b7224 */ /* 0x010fe200078e0204 */
[----:B------:R-:W-:-:S02]  /*06f0*/  ISETP.LT.U32.AND P0, PT, R19, 0x4, !P0 ;  /* 0x000000041300780c */ /* 0x000fc40004701070 */
[----:B------:R-:W-:Y:S02]  /*0700*/  ISETP.EQ.AND P1, PT, R2, RZ, P1 ;  /* 0x000000ff0200720c */ /* 0x000fe40000f22270 */
[----:B------:R-:W-:Y:S01]  /*0710*/  ISETP.GE.U32.AND P6, PT, R8, 0x2, PT ;  /* 0x000000020800780c */ /* 0x000fe20003fc6070 */
[----:B------:R-:W0:Y:S02]  /*0720*/  FENCE.VIEW.ASYNC.S ;  /* 0x00000000000073c6 */ /* 0x000e240000000000 */
[----:B0-----:R0:W1:Y:S01]  /*0730*/  @!UP0 SYNCS.EXCH.64 URZ, [UR6+0x60], UR4 ;  /* 0x00006004063f85b2 */ /* 0x0010620008000100 */
[----:B------:R-:W-:Y:S02]  /*0740*/  @P4 LEA.HI R0, R19, R19, RZ, 0x1 ;  /* 0x0000001313004211 */ /* 0x000fe400078f08ff */
[----:B------:R-:W-:Y:S02]  /*0750*/  SEL R18, RZ, 0x1, !P1 ;  /* 0x00000001ff127807 */ /* 0x000fe40004800000 */
[----:B------:R-:W-:-:S02]  /*0760*/  @P4 SHF.R.S32.HI R0, RZ, 0x1, R0 ;  /* 0x00000001ff004819 */ /* 0x000fc40000011400 */
[----:B------:R-:W-:Y:S02]  /*0770*/  SEL R18, R18, 0x2, P6 ;  /* 0x0000000212127807 */ /* 0x000fe40003000000 */
[----:B------:R-:W-:Y:S02]  /*0780*/  @P4 ISETP.NE.AND P5, PT, R0, R11, PT ;  /* 0x0000000b0000420c */ /* 0x000fe40003fa5270 */
[----:B------:R-:W-:Y:S02]  /*0790*/  SEL R11, RZ, 0x1, !P0 ;  /* 0x00000001ff0b7807 */ /* 0x000fe40004000000 */
[----:B------:R-:W-:Y:S02]  /*07a0*/  @P4 SEL R22, RZ, 0x1, P5 ;  /* 0x00000001ff164807 */ /* 0x000fe40002800000 */
[----:B------:R-:W-:Y:S01]  /*07b0*/  LOP3.LUT R0, R98, 0x7f, RZ, 0xc0, !PT ;  /* 0x0000007f62007812 */ /* 0x000fe200078ec0ff */
[----:B------:R0:W2:Y:S01]  /*07c0*/  @!UP1 SYNCS.EXCH.64 URZ, [UR6+0x68], UR4 ;  /* 0x00006804063f95b2 */ /* 0x0000a20008000100 */
[----:B------:R-:W-:Y:S01]  /*07d0*/  LOP3.LUT R22, R22, R11, RZ, 0xc0, !PT ;  /* 0x0000000b16167212 */ /* 0x000fe200078ec0ff */
[----:B------:R-:W-:Y:S01]  /*07e0*/  NOP ;  /* 0x0000000000007918 */ /* 0x000fe20000000000 */
[----:B------:R-:W-:Y:S05]  /*07f0*/  @!P2 BRA `(.L_x_3) ;  /* 0x000000000008a947 */ /* 0x000fea0003800000 */
[----:B-12---:R-:W-:Y:S01]  /*0800*/  UCGABAR_ARV ;  /* 0x00000000000079c7 */ /* 0x006fe20008000000 */
[----:B------:R-:W-:Y:S05]  /*0810*/  BRA `(.L_x_4) ;  /* 0x0000000000047947 */ /* 0x000fea0003800000 */
.L_x_3:
[----:B-12---:R-:W-:Y:S01]  /*0820*/  NOP ;  /* 0x0000000000007918 */ /* 0x006fe20000000000 */
.L_x_4:
[----:B------:R-:W1:Y:S01]  /*0830*/  LDC R2, c[0x0][0x65c] ;  /* 0x00019700ff027b82 */ /* 0x000e620000000800 */
[----:B------:R-:W-:Y:S01]  /*0840*/  LOP3.LUT R5, R5, 0xfffff7ff, RZ, 0xc0, !PT ;  /* 0xfffff7ff05057812 */ /* 0x000fe200078ec0ff */
[----:B------:R-:W-:Y:S02]  /*0850*/  IMAD.U32 R10, RZ, RZ, UR8 ;  /* 0x00000008ff0a7e24 */ /* 0x000fe4000f8e00ff */
[----:B------:R-:W-:Y:S01]  /*0860*/  IMAD.MOV.U32 R11, RZ, RZ, RZ ;  /* 0x000000ffff0b7224 */ /* 0x000fe200078e00ff */
[----:B-1----:R-:W-:-:S13]  /*0870*/  ISETP.NE.AND P1, PT, R2, 0x1, PT ;  /* 0x000000010200780c */ /* 0x002fda0003f25270 */
[----:B------:R-:W1:Y:S01]  /*0880*/  @P1 LDC R17, c[0x0][0x10] ;  /* 0x00000400ff111b82 */ /* 0x000e620000000800 */
[----:B------:R-:W-:Y:S01]  /*0890*/  @P1 LOP3.LUT R5, R5, 0x800, RZ, 0xfc, !PT ;  /* 0x0000080005051812 */ /* 0x000fe200078efcff */
[----:B------:R-:W-:Y:S02]  /*08a0*/  @P1 IMAD.MOV.U32 R5, RZ, RZ, RZ ;  /* 0x000000ffff051224 */ /* 0x000fe400078e00ff */
[----:B------:R-:W-:-:S04]  /*08b0*/  @P1 IMAD.MOV.U32 R15, RZ, RZ, RZ ;  /* 0x000000ffff0f1224 */ /* 0x000fc800078e00ff */
[----:B------:R-:W2:Y:S01]  /*08c0*/  @!P1 LDC R13, c[0x0][0xc] ;  /* 0x00000300ff0d9b82 */ /* 0x000ea20000000800 */
[----:B0-----:R-:W-:Y:S01]  /*08d0*/  ULDC UR4, c[0x0][0xc] ;  /* 0x0000030000047ab9 */ /* 0x001fe20000000800 */
[----:B------:R-:W-:Y:S01]  /*08e0*/  ULDC UR5, c[0x0][0x10] ;  /* 0x0000040000057ab9 */ /* 0x000fe20000000800 */
[----:B------:R-:W-:Y:S01]  /*08f0*/  ULDC UR6, c[0x0][0x14] ;  /* 0x0000050000067ab9 */ /* 0x000fe20000000800 */
[----:B------:R-:W-:-:S04]  /*0900*/  UIMAD.WIDE.U32 UR4, UR4, UR5, URZ ;  /* 0x00000005040472a5 */ /* 0x000fc8000f8e003f */
[----:B------:R-:W-:Y:S02]  /*0910*/  UIMAD.WIDE.U32 UR38, UR4, UR6, URZ ;  /* 0x00000006042672a5 */ /* 0x000fe4000f8e003f */
[----:B------:R-:W-:-:S04]  /*0920*/  UIMAD UR41, UR5, UR6, URZ ;  /* 0x00000006052972a4 */ /* 0x000fc8000f8e023f */
[----:B------:R-:W-:Y:S01]  /*0930*/  UIADD3 UR41, UR39, UR41, URZ ;  /* 0x0000002927297290 */ /* 0x000fe2000fffe03f */
[----:B-1----:R-:W-:-:S04]  /*0940*/  @P1 IMAD.WIDE.U32 R16, R17, UR8, R4 ;  /* 0x0000000811101c25 */ /* 0x002fc8000f8e0004 */
[----:B------:R-:W-:Y:S02]  /*0950*/  @P1 IMAD.IADD R17, R17, 0x1, R15 ;  /* 0x0000000111111824 */ /* 0x000fe400078e020f */
[----:B--2---:R-:W-:-:S04]  /*0960*/  @!P1 IMAD.WIDE.U32 R10, R4, R13, R10 ;  /* 0x0000000d040a9225 */ /* 0x004fc800078e000a */
[----:B------:R-:W-:Y:S02]  /*0970*/  @!P1 IMAD.MOV.U32 R16, RZ, RZ, R10 ;  /* 0x000000ffff109224 */ /* 0x000fe400078e000a */
[----:B------:R-:W-:Y:S01]  /*0980*/  @!P1 IMAD.MOV.U32 R17, RZ, RZ, R11 ;  /* 0x000000ffff119224 */ /* 0x000fe200078e000b */
[----:B------:R-:W-:Y:S06]  /*0990*/  @!P2 BRA `(.L_x_5) ;  /* 0x00000000000ca947 */ /* 0x000fec0003800000 */
[----:B------:R-:W-:Y:S01]  /*09a0*/  UCGABAR_WAIT ;  /* 0x0000000000007dc7 */ /* 0x000fe20008000000 */
[----:B------:R-:W-:Y:S01]  /*09b0*/  CCTL.IVALL ;  /* 0x00000000ff00798f */ /* 0x000fe20002000000 */
[----:B------:R-:W-:Y:S05]  /*09c0*/  BRA `(.L_x_6) ;  /* 0x0000000000047947 */ /* 0x000fea0003800000 */
.L_x_5:
[----:B------:R-:W-:Y:S06]  /*09d0*/  BAR.SYNC.DEFER_BLOCKING 0x0 ;  /* 0x0000000000007b1d */ /* 0x000fec0000010000 */
.L_x_6:
[----:B------:R-:W-:Y:S05]  /*09e0*/  @!P3 BRA `(.L_x_7) ;  /* 0x000000700094b947 */ /* 0x000fea0003800000 */
[----:B------:R-:W-:-:S13]  /*09f0*/  ISETP.GT.U32.AND P0, PT, R8, 0x1, PT ;  /* 0x000000010800780c */ /* 0x000fda0003f04070 */
[----:B------:R-:W-:Y:S05]  /*0a00*/  @P0 EXIT ;  /* 0x000000000000094d */ /* 0x000fea0003800000 */
[----:B------:R-:W-:Y:S01]  /*0a10*/  ULDC.64 UR4, c[0x0][0x650] ;  /* 0x0001940000047ab9 */ /* 0x000fe20000000a00 */
[----:B------:R-:W-:Y:S01]  /*0a20*/  PRMT R3, RZ, 0x7610, R3 ;  /* 0x00007610ff037816 */ /* 0x000fe20000000003 */
[----:B------:R-:W-:Y:S01]  /*0a30*/  IMAD.MOV.U32 R111, RZ, RZ, -0x1 ;  /* 0xffffffffff6f7424 */ /* 0x000fe200078e00ff */
[----:B------:R-:W-:Y:S01]  /*0a40*/  ISETP.GE.U32.AND P0, PT, R16, UR4, PT ;  /* 0x0000000410007c0c */ /* 0x000fe2000bf06070 */
[----:B------:R-:W-:Y:S02]  /*0a50*/  IMAD.MOV.U32 R103, RZ, RZ, -0x1 ;  /* 0xffffffffff677424 */ /* 0x000fe400078e00ff */
[----:B------:R-:W-:Y:S01]  /*0a60*/  IMAD.MOV.U32 R23, RZ, RZ, -0x1 ;  /* 0xffffffffff177424 */ /* 0x000fe200078e00ff */
[----:B------:R-:W-:-:S13]  /*0a70*/  ISETP.GE.U32.AND.EX P0, PT, R17, UR5, PT, P0 ;  /* 0x0000000511007c0c */ /* 0x000fda000bf06100 */
[----:B------:R-:W-:Y:S05]  /*0a80*/  @P0 BRA `(.L_x_8) ;  /* 0x00000004002c0947 */ /* 0x000fea0003800000 */
[----:B------:R-:W0:Y:S01]  /*0a90*/  LDC.64 R26, c[0x0][0x628] ;  /* 0x00018a00ff1a7b82 */ /* 0x000e220000000a00 */
[----:B------:R-:W-:Y:S02]  /*0aa0*/  IMAD.MOV.U32 R10, RZ, RZ, R16 ;  /* 0x000000ffff0a7224 */ /* 0x000fe400078e0010 */
[----:B------:R-:W-:-:S05]  /*0ab0*/  IMAD.MOV.U32 R11, RZ, RZ, R17 ;  /* 0x000000ffff0b7224 */ /* 0x000fca00078e0011 */
[----:B------:R-:W1:Y:S08]  /*0ac0*/  LDC R8, c[0x0][0x630] ;  /* 0x00018c00ff087b82 */ /* 0x000e700000000800 */
[----:B------:R-:W2:Y:S01]  /*0ad0*/  LDC.64 R28, c[0x0][0x620] ;  /* 0x00018800ff1c7b82 */ /* 0x000ea20000000a00 */
[----:B0-----:R-:W-:-:S04]  /*0ae0*/  ISETP.NE.U32.AND P0, PT, R26, RZ, PT ;  /* 0x000000ff1a00720c */ /* 0x001fc80003f05070 */
[----:B------:R-:W-:-:S13]  /*0af0*/  ISETP.NE.AND.EX P0, PT, R27, RZ, PT, P0 ;  /* 0x000000ff1b00720c */ /* 0x000fda0003f05300 */
[----:B-12---:R-:W-:Y:S05]  /*0b00*/  @!P0 BRA `(.L_x_9) ;  /* 0x0000000000288947 */ /* 0x006fea0003800000 */
[----:B------:R-:W0:Y:S02]  /*0b10*/  LDC R3, c[0x0][0x634] ;  /* 0x00018d00ff037b82 */ /* 0x000e240000000800 */
[----:B0-----:R-:W-:-:S05]  /*0b20*/  IADD3 R3, P0, R16, R3, RZ ;  /* 0x0000000310037210 */ /* 0x001fca0007f1e0ff */
[----:B------:R-:W-:-:S04]  /*0b30*/  IMAD.X R21, RZ, RZ, R17, P0 ;  /* 0x000000ffff157224 */ /* 0x000fc800000e0611 */
[----:B------:R-:W-:-:S04]  /*0b40*/  IMAD.WIDE.U32 R10, R21, R26, RZ ;  /* 0x0000001a150a7225 */ /* 0x000fc800078e00ff */
[----:B------:R-:W-:-:S04]  /*0b50*/  IMAD.WIDE.U32 R12, P0, R3, R27, R10 ;  /* 0x0000001b030c7225 */ /* 0x000fc8000780000a */
[----:B------:R-:W-:-:S04]  /*0b60*/  IMAD.WIDE.U32 R10, R3, R26, RZ ;  /* 0x0000001a030a7225 */ /* 0x000fc800078e00ff */
[----:B------:R-:W-:Y:S01]  /*0b70*/  IMAD.X R15, RZ, RZ, RZ, P0 ;  /* 0x000000ffff0f7224 */ /* 0x000fe200000e06ff */
[----:B------:R-:W-:Y:S01]  /*0b80*/  IADD3 RZ, P0, R11, R12, RZ ;  /* 0x0000000c0bff7210 */ /* 0x000fe20007f1e0ff */
[----:B------:R-:W-:-:S04]  /*0b90*/  IMAD.MOV.U32 R14, RZ, RZ, R13 ;  /* 0x000000ffff0e7224 */ /* 0x000fc800078e000d */
[----:B------:R-:W-:-:S08]  /*0ba0*/  IMAD.WIDE.U32.X R10, R21, R27, R14, P0 ;  /* 0x0000001b150a7225 */ /* 0x000fd000000e040e */
.L_x_9:
[----:B------:R-:W0:Y:S01]  /*0bb0*/  LDC.64 R32, c[0x0][0x640] ;  /* 0x00019000ff207b82 */ /* 0x000e220000000a00 */
[--C-:B------:R-:W-:Y:S01]  /*0bc0*/  SHF.R.U64 R27, R10, R8, R11.reuse ;  /* 0x000000080a1b7219 */ /* 0x100fe2000000120b */
[----:B------:R-:W-:Y:S01]  /*0bd0*/  IMAD R31, R9, R24, R4 ;  /* 0x00000018091f7224 */ /* 0x000fe200078e0204 */
[----:B------:R-:W-:Y:S01]  /*0be0*/  SHF.R.U32.HI R3, RZ, R8, R11 ;  /* 0x00000008ff037219 */ /* 0x000fe2000001160b */
[----:B------:R-:W-:Y:S01]  /*0bf0*/  IMAD.MOV.U32 R23, RZ, RZ, 0x1 ;  /* 0x00000001ff177424 */ /* 0x000fe200078e00ff */
[----:B------:R-:W-:-:S03]  /*0c00*/  IADD3 R5, P0, RZ, -R27, RZ ;  /* 0x8000001bff057210 */ /* 0x000fc60007f1e0ff */
[----:B------:R-:W1:Y:S02]  /*0c10*/  LDC R12, c[0x0][0x618] ;  /* 0x00018600ff0c7b82 */ /* 0x000e640000000800 */
[----:B------:R-:W-:Y:S02]  /*0c20*/  IMAD.X R3, RZ, RZ, ~R3, P0 ;  /* 0x000000ffff037224 */ /* 0x000fe400000e0e03 */
[----:B------:R-:W-:-:S04]  /*0c30*/  IMAD.WIDE.U32 R10, R5, R28, R16 ;  /* 0x0000001c050a7225 */ /* 0x000fc800078e0010 */
[----:B------:R-:W2:Y:S01]  /*0c40*/  LDC R20, c[0x0][0x608] ;  /* 0x00018200ff147b82 */ /* 0x000ea20000000800 */
[----:B------:R-:W-:Y:S02]  /*0c50*/  IMAD R8, R3, R28, RZ ;  /* 0x0000001c03087224 */ /* 0x000fe400078e02ff */
[----:B------:R-:W-:Y:S02]  /*0c60*/  IMAD.MOV.U32 R3, RZ, RZ, -0x1 ;  /* 0xffffffffff037424 */ /* 0x000fe400078e00ff */
[----:B------:R-:W-:-:S03]  /*0c70*/  IMAD R5, R5, R29, R8 ;  /* 0x0000001d05057224 */ /* 0x000fc600078e0208 */
[----:B------:R-:W3:Y:S01]  /*0c80*/  LDC R30, c[0x0][0x658] ;  /* 0x00019600ff1e7b82 */ /* 0x000ee20000000800 */
[----:B------:R-:W-:Y:S01]  /*0c90*/  IMAD.IADD R5, R11, 0x1, R5 ;  /* 0x000000010b057824 */ /* 0x000fe200078e0205 */
[----:B0-----:R-:W-:-:S04]  /*0ca0*/  ISETP.NE.U32.AND P0, PT, R32, RZ, PT ;  /* 0x000000ff2000720c */ /* 0x001fc80003f05070 */
[----:B------:R-:W-:Y:S02]  /*0cb0*/  ISETP.NE.AND.EX P0, PT, R33, RZ, PT, P0 ;  /* 0x000000ff2100720c */ /* 0x000fe40003f05300 */
[----:B------:R-:W0:Y:S01]  /*0cc0*/  LDC R26, c[0x0][0x600] ;  /* 0x00018000ff1a7b82 */ /* 0x000e220000000800 */
[-CC-:B-1----:R-:W-:Y:S02]  /*0cd0*/  SHF.R.U64 R14, R10, R12.reuse, R5.reuse ;  /* 0x0000000c0a0e7219 */ /* 0x182fe40000001205 */
[----:B------:R-:W-:-:S05]  /*0ce0*/  SHF.R.U32.HI R5, RZ, R12, R5 ;  /* 0x0000000cff057219 */ /* 0x000fca0000011605 */
[----:B------:R-:W1:Y:S01]  /*0cf0*/  LDC R15, c[0x0][0x648] ;  /* 0x00019200ff0f7b82 */ /* 0x000e620000000800 */
[-CC-:B--2---:R-:W-:Y:S02]  /*0d00*/  SHF.R.U64 R29, R14, R20.reuse, R5.reuse ;  /* 0x000000140e1d7219 */ /* 0x184fe40000001205 */
[----:B------:R-:W-:-:S05]  /*0d10*/  SHF.R.U32.HI R5, RZ, R20, R5 ;  /* 0x00000014ff057219 */ /* 0x000fca0000011605 */
[----:B------:R-:W2:Y:S01]  /*0d20*/  LDC R21, c[0x0][0x638] ;  /* 0x00018e00ff157b82 */ /* 0x000ea20000000800 */
[-CC-:B---3--:R-:W-:Y:S02]  /*0d30*/  SHF.R.U64 R20, R29, R30.reuse, R5.reuse ;  /* 0x0000001e1d147219 */ /* 0x188fe40000001205 */
[-C--:B------:R-:W-:Y:S02]  /*0d40*/  SHF.L.U32 R3, R3, R30.reuse, RZ ;  /* 0x0000001e03037219 */ /* 0x080fe400000006ff */
[----:B------:R-:W-:Y:S01]  /*0d50*/  SHF.R.U32.HI R5, RZ, R30, R5 ;  /* 0x0000001eff057219 */ /* 0x000fe20000011605 */
[----:B------:R-:W-:Y:S01]  /*0d60*/  IMAD.MOV.U32 R4, RZ, RZ, R20 ;  /* 0x000000ffff047224 */ /* 0x000fe200078e0014 */
[----:B------:R-:W-:Y:S01]  /*0d70*/  LOP3.LUT R12, RZ, R3, RZ, 0x33, !PT ;  /* 0x00000003ff0c7212 */ /* 0x000fe200078e33ff */
[----:B------:R-:W3:Y:S01]  /*0d80*/  LDC R25, c[0x0][0x610] ;  /* 0x00018400ff197b82 */ /* 0x000ee20000000800 */
[----:B------:R-:W-:Y:S05]  /*0d90*/  @!P0 BRA `(.L_x_10) ;  /* 0x0000000000288947 */ /* 0x000fea0003800000 */
[----:B------:R-:W4:Y:S02]  /*0da0*/  LDC R3, c[0x0][0x64c] ;  /* 0x00019300ff037b82 */ /* 0x000f240000000800 */
[----:B----4-:R-:W-:-:S05]  /*0db0*/  IADD3 R3, P0, R20, R3, RZ ;  /* 0x0000000314037210 */ /* 0x010fca0007f1e0ff */
        /* <DEDUP_REMOVED lines=8> */
.L_x_10:
[----:B-1----:R-:W-:Y:S01]  /*0e40*/  SHF.R.U64 R4, R4, R15, R5 ;  /* 0x0000000f04047219 */ /* 0x002fe20000001205 */
[----:B0-----:R-:W-:Y:S01]  /*0e50*/  VIADD R5, R26, 0xffffffff ;  /* 0xffffffff1a057836 */ /* 0x001fe20000000000 */
[----:B------:R-:W-:Y:S01]  /*0e60*/  SHF.L.U32 R3, R23, R30, RZ ;  /* 0x0000001e17037219 */ /* 0x000fe200000006ff */
[----:B------:R-:W-:Y:S01]  /*0e70*/  IMAD.MOV.U32 R23, RZ, RZ, R27 ;  /* 0x000000ffff177224 */ /* 0x000fe200078e001b */
[----:B------:R-:W-:Y:S01]  /*0e80*/  LOP3.LUT R12, R29, R12, RZ, 0xc0, !PT ;  /* 0x0000000c1d0c7212 */ /* 0x000fe200078ec0ff */
[----:B------:R-:W-:Y:S01]  /*0e90*/  IMAD.MOV R8, RZ, RZ, -R4 ;  /* 0x000000ffff087224 */ /* 0x000fe200078e0a04 */
[----:B------:R-:W-:Y:S02]  /*0ea0*/  SEL R6, R6, R31, !P1 ;  /* 0x0000001f06067207 */ /* 0x000fe40004800000 */
[----:B------:R-:W-:Y:S01]  /*0eb0*/  LOP3.LUT R5, R14, R5, RZ, 0xc0, !PT ;  /* 0x000000050e057212 */ /* 0x000fe200078ec0ff */
[----:B------:R-:W-:Y:S02]  /*0ec0*/  IMAD R9, R3, R4, R12 ;  /* 0x0000000403097224 */ /* 0x000fe400078e020c */
[----:B--2---:R-:W-:-:S02]  /*0ed0*/  IMAD R3, R8, R21, R20 ;  /* 0x0000001508037224 */ /* 0x004fc400078e0214 */
[----:B---3--:R-:W-:Y:S02]  /*0ee0*/  IMAD R6, R9, R25, R6 ;  /* 0x0000001909067224 */ /* 0x008fe400078e0206 */
[----:B------:R-:W-:Y:S02]  /*0ef0*/  IMAD R111, R3, R26, R5 ;  /* 0x0000001a036f7224 */ /* 0x000fe400078e0205 */
[----:B------:R-:W-:-:S03]  /*0f00*/  IMAD.MOV.U32 R4, RZ, RZ, 0x1 ;  /* 0x00000001ff047424 */ /* 0x000fc600078e00ff */
[----:B------:R-:W-:Y:S02]  /*0f10*/  SEL R103, R111, R6, !P1 ;  /* 0x000000066f677207 */ /* 0x000fe40004800000 */
[----:B------:R-:W-:Y:S02]  /*0f20*/  PRMT R3, R4, 0x7610, R3 ;  /* 0x0000761004037816 */ /* 0x000fe40000000003 */
[----:B------:R-:W-:-:S07]  /*0f30*/  SEL R111, R6, R111, !P1 ;  /* 0x0000006f066f7207 */ /* 0x000fce0004800000 */
.L_x_8:
[----:B------:R-:W-:-:S08]  /*0f40*/  NOP ;  /* 0x0000000000007918 */ /* 0x000fd00000000000 */
[----:B------:R-:W0:Y:S02]  /*0f50*/  USETMAXREG.TRY_ALLOC.CTAPOOL UP0, 0xe8 ;  /* 0x000000e8000079c8 */ /* 0x000e240008000600 */
[----:B0-----:R-:W-:-:S13]  /*0f60*/  PLOP3.LUT P0, PT, PT, PT, UP0, 0x80, 0x0 ;  /* 0x000000000000781c */ /* 0x001fda0003f0f008 */
[----:B------:R-:W-:Y:S05]  /*0f70*/  @!P0 BRA `(.L_x_8) ;  /* 0xfffffffc00f08947 */ /* 0x000fea000383ffff */
[----:B------:R-:W-:Y:S01]  /*0f80*/  ULDC.64 UR4, c[0x0][0x598] ;  /* 0x0001660000047ab9 */ /* 0x000fe20000000a00 */
[----:B------:R-:W-:Y:S01]  /*0f90*/  ULDC.64 UR36, c[0x0][0x208] ;  /* 0x0000820000247ab9 */ /* 0x000fe20000000a00 */
[----:B------:R-:W-:-:S04]  /*0fa0*/  ISETP.NE.U32.AND P0, PT, RZ, UR4, PT ;  /* 0x00000004ff007c0c */ /* 0x000fc8000bf05070 */
[----:B------:R-:W-:-:S13]  /*0fb0*/  ISETP.NE.AND.EX P0, PT, RZ, UR5, PT, P0 ;  /* 0x00000005ff007c0c */ /* 0x000fda000bf05300 */
[----:B------:R-:W-:Y:S05]  /*0fc0*/  @!P0 BRA `(.L_x_11) ;  /* 0x00000000001c8947 */ /* 0x000fea0003800000 */
[----:B------:R-:W0:Y:S02]  /*0fd0*/  LDC.64 R4, c[0x0][0x598] ;  /* 0x00016600ff047b82 */ /* 0x000e240000000a00 */
[----:B0-----:R-:W2:Y:S02]  /*0fe0*/  LDG.E.64 R4, desc[UR36][R4.64] ;  /* 0x0000002404047981 */ /* 0x001ea4000c1e1b00 */
[----:B--2---:R-:W-:-:S04]  /*0ff0*/  ISETP.NE.U32.AND P0, PT, R4, RZ, PT ;  /* 0x000000ff0400720c */ /* 0x004fc80003f05070 */
[----:B------:R-:W-:-:S13]  /*1000*/  ISETP.NE.AND.EX P0, PT, R5, RZ, PT, P0 ;  /* 0x000000ff0500720c */ /* 0x000fda0003f05300 */
[----:B------:R-:W-:Y:S05]  /*1010*/  @!P0 BRA `(.L_x_11) ;  /* 0x0000000000088947 */ /* 0x000fea0003800000 */
[----:B------:R0:W5:Y:S01]  /*1020*/  LD.E R90, desc[UR36][R4.64] ;  /* 0x00000024045a7980 */ /* 0x000162000c101900 */
[----:B------:R-:W-:Y:S05]  /*1030*/  BRA `(.L_x_12) ;  /* 0x0000000000247947 */ /* 0x000fea0003800000 */
.L_x_11:
[----:B------:R-:W-:Y:S02]  /*1040*/  ULDC.64 UR4, c[0x0][0x588] ;  /* 0x0001620000047ab9 */ /* 0x000fe40000000a00 */
[----:B------:R-:W-:-:S04]  /*1050*/  ISETP.NE.U32.AND P0, PT, RZ, UR4, PT ;  /* 0x00000004ff007c0c */ /* 0x000fc8000bf05070 */
[----:B------:R-:W-:-:S13]  /*1060*/  ISETP.NE.AND.EX P0, PT, RZ, UR5, PT, P0 ;  /* 0x00000005ff007c0c */ /* 0x000fda000bf05300 */
[----:B------:R-:W-:Y:S05]  /*1070*/  @!P0 BRA `(.L_x_13) ;  /* 0x00000000000c8947 */ /* 0x000fea0003800000 */
[----:B------:R-:W0:Y:S02]  /*1080*/  LDC.64 R90, c[0x0][0x588] ;  /* 0x00016200ff5a7b82 */ /* 0x000e240000000a00 */
[----:B0-----:R1:W5:Y:S01]  /*1090*/  LDG.E R90, desc[UR36][R90.64] ;  /* 0x000000245a5a7981 */ /* 0x001362000c1e1900 */
[----:B------:R-:W-:Y:S05]  /*10a0*/  BRA `(.L_x_12) ;  /* 0x0000000000087947 */ /* 0x000fea0003800000 */
.L_x_13:
[----:B------:R-:W-:Y:S02]  /*10b0*/  ULDC UR4, c[0x0][0x580] ;  /* 0x0001600000047ab9 */ /* 0x000fe40000000800 */
[----:B------:R-:W-:-:S07]  /*10c0*/  IMAD.U32 R90, RZ, RZ, UR4 ;  /* 0x00000004ff5a7e24 */ /* 0x000fce000f8e00ff */
.L_x_12:
[----:B------:R-:W-:Y:S02]  /*10d0*/  ULDC.64 UR4, c[0x0][0x5a0] ;  /* 0x0001680000047ab9 */ /* 0x000fe40000000a00 */
[----:B------:R-:W-:-:S04]  /*10e0*/  ISETP.NE.U32.AND P0, PT, RZ, UR4, PT ;  /* 0x00000004ff007c0c */ /* 0x000fc8000bf05070 */
[----:B------:R-:W-:-:S13]  /*10f0*/  ISETP.NE.AND.EX P0, PT, RZ, UR5, PT, P0 ;  /* 0x00000005ff007c0c */ /* 0x000fda000bf05300 */
[----:B------:R-:W-:Y:S05]  /*1100*/  @!P0 BRA `(.L_x_14) ;  /* 0x00000000001c8947 */ /* 0x000fea0003800000 */
[----:B0-----:R-:W0:Y:S02]  /*1110*/  LDC.64 R4, c[0x0][0x5a0] ;  /* 0x00016800ff047b82 */ /* 0x001e240000000a00 */
[----:B0-----:R-:W2:Y:S02]  /*1120*/  LDG.E.64 R4, desc[UR36][R4.64] ;  /* 0x0000002404047981 */ /* 0x001ea4000c1e1b00 */
[----:B--2---:R-:W-:-:S04]  /*1130*/  ISETP.NE.U32.AND P0, PT, R4, RZ, PT ;  /* 0x000000ff0400720c */ /* 0x004fc80003f05070 */
[----:B------:R-:W-:-:S13]  /*1140*/  ISETP.NE.AND.EX P0, PT, R5, RZ, PT, P0 ;  /* 0x000000ff0500720c */ /* 0x000fda0003f05300 */
[----:B------:R-:W-:Y:S05]  /*1150*/  @!P0 BRA `(.L_x_14) ;  /* 0x0000000000088947 */ /* 0x000fea0003800000 */
[----:B-1----:R0:W5:Y:S01]  /*1160*/  LD.E R91, desc[UR36][R4.64] ;  /* 0x00000024045b7980 */ /* 0x002162000c101900 */
[----:B------:R-:W-:Y:S05]  /*1170*/  BRA `(.L_x_15) ;  /* 0x0000000000247947 */ /* 0x000fea0003800000 */
.L_x_14:
[----:B------:R-:W-:Y:S02]  /*1180*/  ULDC.64 UR4, c[0x0][0x590] ;  /* 0x0001640000047ab9 */ /* 0x000fe40000000a00 */
[----:B------:R-:W-:-:S04]  /*1190*/  ISETP.NE.U32.AND P0, PT, RZ, UR4, PT ;  /* 0x00000004ff007c0c */ /* 0x000fc8000bf05070 */
[----:B------:R-:W-:-:S13]  /*11a0*/  ISETP.NE.AND.EX P0, PT, RZ, UR5, PT, P0 ;  /* 0x00000005ff007c0c */ /* 0x000fda000bf05300 */
[----:B------:R-:W-:Y:S05]  /*11b0*/  @!P0 BRA `(.L_x_16) ;  /* 0x00000000000c8947 */ /* 0x000fea0003800000 */
[----:B0-----:R-:W1:Y:S02]  /*11c0*/  LDC.64 R4, c[0x0][0x590] ;  /* 0x00016400ff047b82 */ /* 0x001e640000000a00 */
[----:B-1----:R1:W5:Y:S01]  /*11d0*/  LDG.E R91, desc[UR36][R4.64] ;  /* 0x00000024045b7981 */ /* 0x002362000c1e1900 */
[----:B------:R-:W-:Y:S05]  /*11e0*/  BRA `(.L_x_15) ;  /* 0x0000000000087947 */ /* 0x000fea0003800000 */
.L_x_16:
[----:B------:R-:W-:Y:S02]  /*11f0*/  ULDC UR4, c[0x0][0x584] ;  /* 0x0001610000047ab9 */ /* 0x000fe40000000800 */
[----:B-1----:R-:W-:-:S07]  /*1200*/  IMAD.U32 R91, RZ, RZ, UR4 ;  /* 0x00000004ff5b7e24 */ /* 0x002fce000f8e00ff */
.L_x_15:
[----:B------:R-:W-:-:S13]  /*1210*/  LOP3.LUT P0, RZ, R3, 0xff, RZ, 0xc0, !PT ;  /* 0x000000ff03ff7812 */ /* 0x000fda000780c0ff */
[----:B------:R-:W-:Y:S05]  /*1220*/  @!P0 EXIT ;  /* 0x000000000000894d */ /* 0x000fea0003800000 */
[----:B------:R-:W2:Y:S01]  /*1230*/  LDC R93, c[0x0][0x658] ;  /* 0x00019600ff5d7b82 */ /* 0x000ea20000000800 */
[----:B------:R-:W-:Y:S01]  /*1240*/  LOP3.LUT R7, R7, 0x1, RZ, 0xc0, !PT ;  /* 0x0000000107077812 */ /* 0x000fe200078ec0ff */
[----:B------:R-:W-:Y:S01]  /*1250*/  ULDC.64 UR6, c[0x0][0x288] ;  /* 0x0000a20000067ab9 */ /* 0x000fe20000000a00 */
[----:B------:R-:W-:Y:S01]  /*1260*/  SHF.R.U32.HI R3, RZ, 0x2, R98 ;  /* 0x00000002ff037819 */ /* 0x000fe20000011662 */
[----:B------:R-:W-:Y:S01]  /*1270*/  UIADD3 UR4, UR7, 0x7f, URZ ;  /* 0x0000007f07047890 */ /* 0x000fe2000fffe03f */
[----:B------:R-:W-:Y:S01]  /*1280*/  SHF.R.U32.HI R0, RZ, 0x1, R0 ;  /* 0x00000001ff007819 */ /* 0x000fe20000011600 */
[----:B------:R-:W-:Y:S01]  /*1290*/  IMAD.SHL.U32 R88, R7, 0x40, RZ ;  /* 0x0000004007587824 */ /* 0x000fe200078e00ff */
[----:B------:R-:W-:Y:S01]  /*12a0*/  LOP3.LUT R3, R3, 0x7, RZ, 0xc0, !PT ;  /* 0x0000000703037812 */ /* 0x000fe200078ec0ff */
[----:B------:R-:W3:Y:S01]  /*12b0*/  LDC.64 R96, c[0x0][0x5c8] ;  /* 0x00017200ff607b82 */ /* 0x000ee20000000a00 */
[----:B------:R-:W-:Y:S01]  /*12c0*/  USHF.R.S32.HI UR5, URZ, 0x1f, UR4 ;  /* 0x0000001f3f057899 */ /* 0x000fe20008011404 */
[----:B------:R-:W-:Y:S01]  /*12d0*/  LOP3.LUT R0, R0, 0x30, RZ, 0xc0, !PT ;  /* 0x0000003000007812 */ /* 0x000fe200078ec0ff */
[----:B------:R-:W-:Y:S01]  /*12e0*/  IMAD.MOV.U32 R6, RZ, RZ, 0x1 ;  /* 0x00000001ff067424 */ /* 0x000fe200078e00ff */
[--C-:B------:R-:W-:Y:S01]  /*12f0*/  LOP3.LUT R88, R88, 0x40, R3.reuse, 0xe2, !PT ;  /* 0x0000004058587812 */ /* 0x100fe200078ee203 */
[----:B------:R-:W-:Y:S01]  /*1300*/  ULEA.HI UR5, UR5, UR4, URZ, 0x7 ;  /* 0x0000000405057291 */ /* 0x000fe2000f8f383f */
[-C--:B01----:R-:W-:Y:S01]  /*1310*/  IADD3 R4, RZ, -R0.reuse, -R3 ;  /* 0x80000000ff047210 */ /* 0x083fe20007ffe803 */
[----:B------:R-:W-:Y:S01]  /*1320*/  IMAD.U32 R5, RZ, RZ, UR6 ;  /* 0x00000006ff057e24 */ /* 0x000fe2000f8e00ff */
[----:B------:R-:W0:Y:S01]  /*1330*/  LDC R100, c[0x0][0x600] ;  /* 0x00018000ff647b82 */ /* 0x000e220000000800 */
[----:B------:R-:W-:Y:S01]  /*1340*/  LOP3.LUT R88, R88, R0, RZ, 0xfc, !PT ;  /* 0x0000000058587212 */ /* 0x000fe200078efcff */
[----:B------:R-:W-:Y:S01]  /*1350*/  IMAD.MOV.U32 R0, RZ, RZ, -0x1 ;  /* 0xffffffffff007424 */ /* 0x000fe200078e00ff */
[----:B------:R-:W-:Y:S01]  /*1360*/  USHF.R.S32.HI UR43, URZ, 0x7, UR5 ;  /* 0x000000073f2b7899 */ /* 0x000fe20008011405 */
[C---:B------:R-:W-:Y:S01]  /*1370*/  LOP3.LUT R92, R98.reuse, 0x3, RZ, 0xc0, !PT ;  /* 0x00000003625c7812 */ /* 0x040fe200078ec0ff */
[----:B------:R-:W-:Y:S01]  /*1380*/  IMAD R4, R7, -0x40, R4 ;  /* 0xffffffc007047824 */ /* 0x000fe200078e0204 */
[----:B------:R-:W-:Y:S01]  /*1390*/  LOP3.LUT R99, R98, 0x80, RZ, 0xc0, !PT ;  /* 0x0000008062637812 */ /* 0x000fe200078ec0ff */
[----:B------:R-:W-:Y:S01]  /*13a0*/  UISETP.LT.AND UP0, UPT, UR43, 0x1, UPT ;  /* 0x000000012b00788c */ /* 0x000fe2000bf01270 */
[-C--:B--2---:R-:W-:Y:S01]  /*13b0*/  SHF.L.U32 R0, R0, R93.reuse, RZ ;  /* 0x0000005d00007219 */ /* 0x084fe200000006ff */
[----:B------:R-:W-:Y:S01]  /*13c0*/  ULDC UR4, c[0x0][0x284] ;  /* 0x0000a10000047ab9 */ /* 0x000fe20000000800 */
[----:B------:R-:W-:Y:S01]  /*13d0*/  IMAD R92, R92, -0x2, R5 ;  /* 0xfffffffe5c5c7824 */ /* 0x000fe200078e0205 */
[----:B------:R-:W-:Y:S01]  /*13e0*/  USEL UR44, UR43, 0x1, UP0 ;  /* 0x000000012b2c7887 */ /* 0x000fe20008000000 */
[----:B------:R-:W-:Y:S01]  /*13f0*/  SHF.L.U32 R93, R6, R93, RZ ;  /* 0x0000005d065d7219 */ /* 0x000fe200000006ff */
[----:B------:R-:W-:Y:S01]  /*1400*/  IMAD.SHL.U32 R98, R98, 0x2, RZ ;  /* 0x0000000262627824 */ /* 0x000fe200078e00ff */
[----:B------:R-:W-:Y:S01]  /*1410*/  LOP3.LUT R118, R18, 0x1, RZ, 0xfc, !PT ;  /* 0x0000000112767812 */ /* 0x000fe200078efcff */
[----:B------:R-:W-:Y:S01]  /*1420*/  VIADD R102, R4, UR4 ;  /* 0x0000000404667c36 */ /* 0x000fe20008000000 */
[C-C-:B---3--:R-:W-:Y:S01]  /*1430*/  SHF.L.U64.HI R94, R96.reuse, 0x7, R97.reuse ;  /* 0x00000007605e7819 */ /* 0x148fe20000010261 */
[----:B------:R-:W-:Y:S01]  /*1440*/  IMAD.MOV.U32 R89, RZ, RZ, RZ ;  /* 0x000000ffff597224 */ /* 0x000fe200078e00ff */
[C---:B------:R-:W-:Y:S01]  /*1450*/  SHF.L.U64.HI R95, R96.reuse, 0x3, R97 ;  /* 0x00000003605f7819 */ /* 0x040fe20000010261 */
[C---:B------:R-:W-:Y:S01]  /*1460*/  IMAD.SHL.U32 R97, R96.reuse, 0x80, RZ ;  /* 0x0000008060617824 */ /* 0x040fe200078e00ff */
[----:B------:R-:W-:Y:S01]  /*1470*/  SHF.R.U32.HI R99, RZ, 0x7, R99 ;  /* 0x00000007ff637819 */ /* 0x000fe20000011663 */
[----:B------:R-:W-:Y:S01]  /*1480*/  IMAD.SHL.U32 R96, R96, 0x8, RZ ;  /* 0x0000000860607824 */ /* 0x000fe200078e00ff */
[----:B------:R-:W-:Y:S01]  /*1490*/  LOP3.LUT R101, RZ, R0, RZ, 0x33, !PT ;  /* 0x00000000ff657212 */ /* 0x000fe200078e33ff */
[----:B------:R-:W-:Y:S01]  /*14a0*/  UIADD3 UR44, UR43, -UR44, URZ ;  /* 0x8000002c2b2c7290 */ /* 0x000fe2000fffe03f */
[----:B0-----:R-:W-:Y:S01]  /*14b0*/  VIADD R100, R100, 0xffffffff ;  /* 0xffffffff64647836 */ /* 0x001fe20000000000 */
[----:B------:R-:W-:Y:S01]  /*14c0*/  UMOV UR40, URZ ;  /* 0x0000003f00287c82 */ /* 0x000fe20008000000 */
[----:B------:R-:W-:-:S09]  /*14d0*/  UMOV UR42, URZ ;  /* 0x0000003f002a7c82 */ /* 0x000fd20008000000 */
.L_x_160:
[----:B0-----:R-:W0:Y:S01]  /*14e0*/  SHFL.IDX PT, R0, R99, RZ, 0x1f ;  /* 0x00001fff63007589 */ /* 0x001e2200000e0000 */
[----:B-1----:R-:W1:Y:S01]  /*14f0*/  S2UR UR7, SR_CgaCtaId ;  /* 0x00000000000779c3 */ /* 0x002e620000008800 */
[----:B------:R-:W-:Y:S01]  /*1500*/  UMOV UR6, 0x400 ;  /* 0x0000040000067882 */ /* 0x000fe20000000000 */
[----:B0-----:R-:W-:Y:S01]  /*1510*/  R2UR UR4, R0 ;  /* 0x00000000000472ca */ /* 0x001fe200000e0000 */
[----:B-1----:R-:W-:-:S12]  /*1520*/  ULEA UR6, UR7, UR6, 0x18 ;  /* 0x0000000607067291 */ /* 0x002fd8000f8ec03f */
[----:B------:R-:W-:-:S04]  /*1530*/  ULEA.HI UR5, UR4, UR4, URZ, 0x1 ;  /* 0x0000000404057291 */ /* 0x000fc8000f8f083f */
[----:B------:R-:W-:-:S04]  /*1540*/  ULOP3.LUT UR5, UR5, 0x7fffe, URZ, 0xc0, !UPT ;  /* 0x0007fffe05057892 */ /* 0x000fc8000f8ec03f */
[----:B------:R-:W-:-:S03]  /*1550*/  UIADD3 UR5, UR4, -UR5, URZ ;  /* 0x8000000504057290 */ /* 0x000fc6000fffe03f */
[----:B------:R-:W-:Y:S01]  /*1560*/  ULDC UR4, c[0x0][0x28c] ;  /* 0x0000a30000047ab9 */ /* 0x000fe20000000800 */
[----:B------:R-:W-:Y:S01]  /*1570*/  ULEA UR5, UR5, UR6, 0xd ;  /* 0x0000000605057291 */ /* 0x000fe2000f8e683f */
[----:B------:R-:W-:-:S03]  /*1580*/  ISETP.LT.AND P0, PT, RZ, UR4, PT ;  /* 0x00000004ff007c0c */ /* 0x000fc6000bf01270 */
[----:B------:R-:W-:-:S04]  /*1590*/  UIADD3 UR5, UR5, 0x100, URZ ;  /* 0x0000010005057890 */ /* 0x000fc8000fffe03f */
[----:B------:R-:W-:-:S04]  /*15a0*/  USHF.R.U32.HI UR5, URZ, 0x4, UR5 ;  /* 0x000000043f057899 */ /* 0x000fc80008011605 */
[----:B------:R-:W-:-:S04]  /*15b0*/  ULOP3.LUT UR5, UR5, 0x3fff, URZ, 0xc0, !UPT ;  /* 0x00003fff05057892 */ /* 0x000fc8000f8ec03f */
[----:B------:R-:W-:Y:S01]  /*15c0*/  ULOP3.LUT UR45, UR5, 0x10000, URZ, 0xfc, !UPT ;  /* 0x00010000052d7892 */ /* 0x000fe2000f8efc3f */
[----:B--2345:R-:W-:Y:S11]  /*15d0*/  @P0 BRA `(.L_x_17) ;  /* 0x0000000000400947 */ /* 0x03cff60003800000 */
[----:B------:R-:W-:Y:S01]  /*15e0*/  MOV R0, 0x0 ;  /* 0x0000000000007802 */ /* 0x000fe20000000f00 */
[----:B------:R-:W-:Y:S01]  /*15f0*/  ULDC.64 UR4, c[0x4][0x68] ;  /* 0x01001a0000047ab9 */ /* 0x000fe20000000a00 */
[----:B------:R-:W-:Y:S01]  /*1600*/  ULDC.64 UR6, c[0x4][0x8] ;  /* 0x0100020000067ab9 */ /* 0x000fe20000000a00 */
[----:B------:R-:W-:Y:S01]  /*1610*/  IMAD.U32 R4, RZ, RZ, UR4 ;  /* 0x00000004ff047e24 */ /* 0x000fe2000f8e00ff */
[----:B------:R0:W1:Y:S01]  /*1620*/  LDC.64 R14, c[0x4][R0] ;  /* 0x01000000000e7b82 */ /* 0x0000620000000a00 */
[----:B------:R-:W-:Y:S01]  /*1630*/  IMAD.U32 R5, RZ, RZ, UR5 ;  /* 0x00000005ff057e24 */ /* 0x000fe2000f8e00ff */
[----:B------:R-:W-:Y:S01]  /*1640*/  ULDC.64 UR4, c[0x4][0x70] ;  /* 0x01001c0000047ab9 */ /* 0x000fe20000000a00 */
[----:B------:R-:W-:Y:S02]  /*1650*/  IMAD.U32 R10, RZ, RZ, UR6 ;  /* 0x00000006ff0a7e24 */ /* 0x000fe4000f8e00ff */
[----:B------:R-:W-:Y:S02]  /*1660*/  IMAD.U32 R6, RZ, RZ, UR4 ;  /* 0x00000004ff067e24 */ /* 0x000fe4000f8e00ff */
[----:B------:R-:W-:-:S02]  /*1670*/  IMAD.U32 R7, RZ, RZ, UR5 ;  /* 0x00000005ff077e24 */ /* 0x000fc4000f8e00ff */
[----:B------:R-:W-:Y:S02]  /*1680*/  IMAD.U32 R11, RZ, RZ, UR7 ;  /* 0x00000007ff0b7e24 */ /* 0x000fe4000f8e00ff */
[----:B------:R-:W-:Y:S02]  /*1690*/  IMAD.MOV.U32 R8, RZ, RZ, 0x1e1 ;  /* 0x000001e1ff087424 */ /* 0x000fe400078e00ff */
[----:B------:R-:W-:Y:S02]  /*16a0*/  IMAD.MOV.U32 R12, RZ, RZ, 0x1 ;  /* 0x00000001ff0c7424 */ /* 0x000fe400078e00ff */
[----:B0-----:R-:W-:-:S07]  /*16b0*/  IMAD.MOV.U32 R13, RZ, RZ, RZ ;  /* 0x000000ffff0d7224 */ /* 0x001fce00078e00ff */
[----:B------:R-:W-:-:S07]  /*16c0*/  LEPC R20, `(.L_x_17) ;  /* 0x000000001014794e */ /* 0x000fce0000000000 */
[----:B-1---5:R-:W-:Y:S05]  /*16d0*/  CALL.ABS.NOINC R14 ;  /* 0x000000000e007343 */ /* 0x022fea0003c00000 */
.L_x_17:
[----:B------:R-:W-:-:S13]  /*16e0*/  ISETP.NE.AND P0, PT, R118, 0x3, PT ;  /* 0x000000037600780c */ /* 0x000fda0003f05270 */
[----:B------:R-:W-:Y:S05]  /*16f0*/  @!P0 BRA `(.L_x_18) ;  /* 0x0000000000048947 */ /* 0x000fea0003800000 */
[----:B------:R-:W-:Y:S01]  /*1700*/  BPT.TRAP 0x1 ;  /* 0x000000040000795c */ /* 0x000fe20000300000 */
.L_x_18:
[----:B------:R-:W0:Y:S01]  /*1710*/  S2UR UR5, SR_CgaCtaId ;  /* 0x00000000000579c3 */ /* 0x000e220000008800 */
[----:B------:R-:W-:Y:S01]  /*1720*/  UMOV UR4, 0x400 ;  /* 0x0000040000047882 */ /* 0x000fe20000000000 */
[----:B------:R-:W-:Y:S02]  /*1730*/  IMAD.U32 R0, RZ, RZ, UR40 ;  /* 0x00000028ff007e24 */ /* 0x000fe4000f8e00ff */
[----:B------:R-:W-:-:S03]  /*1740*/  IMAD.U32 R3, RZ, RZ, UR42 ;  /* 0x0000002aff037e24 */ /* 0x000fc6000f8e00ff */
[----:B------:R-:W-:Y:S01]  /*1750*/  SHF.L.U32 R0, R0, 0x1f, RZ ;  /* 0x0000001f00007819 */ /* 0x000fe200000006ff */
[----:B0-----:R-:W-:-:S06]  /*1760*/  ULEA UR4, UR5, UR4, 0x18 ;  /* 0x0000000405047291 */ /* 0x001fcc000f8ec03f */
[----:B------:R-:W-:-:S04]  /*1770*/  IMAD.U32 R6, RZ, RZ, UR4 ;  /* 0x00000004ff067e24 */ /* 0x000fc8000f8e00ff */
[----:B------:R-:W-:-:S04]  /*1780*/  IMAD R3, R3, 0x8, R6 ;  /* 0x0000000803037824 */ /* 0x000fc800078e0206 */
[----:B------:R0:W1:Y:S01]  /*1790*/  SYNCS.PHASECHK.TRANS64.TRYWAIT P1, [R3+URZ], R0 ;  /* 0x00000000030075a7 */ /* 0x000062000802017f */
[----:B------:R-:W-:Y:S05]  /*17a0*/  @!P0 BRA `(.L_x_19) ;  /* 0x0000000000048947 */ /* 0x000fea0003800000 */
[----:B------:R-:W-:Y:S01]  /*17b0*/  BPT.TRAP 0x1 ;  /* 0x000000040000795c */ /* 0x000fe20000300000 */
.L_x_19:
[----:B------:R-:W-:-:S05]  /*17c0*/  IMAD.U32 R4, RZ, RZ, UR44 ;  /* 0x0000002cff047e24 */ /* 0x000fca000f8e00ff */
[----:B------:R-:W-:Y:S01]  /*17d0*/  ISETP.GE.AND P2, PT, R4, 0x1, PT ;  /* 0x000000010400780c */ /* 0x000fe20003f46270 */
[----:B-1----:R-:W-:-:S12]  /*17e0*/  @P1 BRA `(.L_x_20) ;  /* 0x0000000000081947 */ /* 0x002fd80003800000 */
[----:B------:R-:W1:Y:S02]  /*17f0*/  SYNCS.PHASECHK.TRANS64.TRYWAIT P1, [R3+URZ], R0 ;  /* 0x00000000030075a7 */ /* 0x000e64000802017f */
[----:B-1----:R-:W-:Y:S05]  /*1800*/  @!P1 BRA `(.L_x_21) ;  /* 0x0000007800ec9947 */ /* 0x002fea0003800000 */
.L_x_20:
[----:B------:R-:W-:Y:S05]  /*1810*/  WARPSYNC.ALL ;  /* 0x0000000000007948 */ /* 0x000fea0003800000 */
[----:B------:R-:W-:Y:S01]  /*1820*/  R2UR UR4, R6 ;  /* 0x00000000060472ca */ /* 0x000fe200000e0000 */
[----:B------:R-:W-:Y:S01]  /*1830*/  ULEA UR8, UR42, UR45, 0xc ;  /* 0x0000002d2a087291 */ /* 0x000fe2000f8e603f */
[----:B------:R-:W-:Y:S01]  /*1840*/  WARPGROUP.ARRIVE ;  /* 0x00000000000079c5 */ /* 0x000fe20000000000 */
[----:B------:R-:W-:Y:S01]  /*1850*/  UMOV UR9, 0x40000040 ;  /* 0x4000004000097882 */ /* 0x000fe20000000000 */
[----:B------:R-:W-:Y:S01]  /*1860*/  UMOV UR11, 0x40000040 ;  /* 0x40000040000b7882 */ /* 0x000fe20000000000 */
[----:B------:R-:W-:Y:S01]  /*1870*/  UIADD3 UR12, UR8, 0x400, URZ ;  /* 0x00000400080c7890 */ /* 0x000fe2000fffe03f */
[----:B------:R-:W-:Y:S01]  /*1880*/  UMOV UR15, UR11 ;  /* 0x0000000b000f7c82 */ /* 0x000fe20008000000 */
[----:B------:R-:W-:Y:S01]  /*1890*/  UMOV UR13, 0x40000040 ;  /* 0x40000040000d7882 */ /* 0x000fe20000000000 */
[----:B------:R-:W-:-:S05]  /*18a0*/  UIADD3 UR5, UR8, 0x402, URZ ;  /* 0x0000040208057890 */ /* 0x000fca000fffe03f */
[----:B------:R-:W-:-:S04]  /*18b0*/  UIADD3 UR4, UR4, 0x50100, URZ ;  /* 0x0005010004047890 */ /* 0x000fc8000fffe03f */
[----:B------:R-:W-:-:S04]  /*18c0*/  USHF.R.U32.HI UR4, URZ, 0x4, UR4 ;  /* 0x000000043f047899 */ /* 0x000fc80008011604 */
[----:B------:R-:W-:-:S04]  /*18d0*/  ULOP3.LUT UR4, UR4, 0x3fff, URZ, 0xc0, !UPT ;  /* 0x00003fff04047892 */ /* 0x000fc8000f8ec03f */
[----:B------:R-:W-:-:S04]  /*18e0*/  ULOP3.LUT UR4, UR4, 0x10000, URZ, 0xfc, !UPT ;  /* 0x0001000004047892 */ /* 0x000fc8000f8efc3f */
[----:B------:R-:W-:-:S07]  /*18f0*/  ULEA UR6, UR42, UR4, 0xa ;  /* 0x000000042a067291 */ /* 0x000fce000f8e503f */
[----:B------:R-:W-:Y:S02]  /*1900*/  UMOV UR10, UR6 ;  /* 0x00000006000a7c82 */ /* 0x000fe40008000000 */
[----:B------:R-:W-:Y:S01]  /*1910*/  HGMMA.64x64x16.F32.BF16 R56, gdesc[UR8], RZ, !UPT, gsb0 ;  /* 0x00e00000083879f0 */ /* 0x000fe2000c0018ff */
[----:B------:R-:W-:Y:S01]  /*1920*/  UMOV UR14, UR10 ;  /* 0x0000000a000e7c82 */ /* 0x000fe20008000000 */
[----:B------:R-:W-:Y:S01]  /*1930*/  UIADD3 UR10, UR6, 0x206, URZ ;  /* 0x00000206060a7890 */ /* 0x000fe2000fffe03f */
[----:B------:R-:W-:Y:S01]  /*1940*/  UMOV UR9, 0x40000040 ;  /* 0x4000004000097882 */ /* 0x000fe20000000000 */
[----:B------:R-:W-:Y:S01]  /*1950*/  UMOV UR11, 0x40000040 ;  /* 0x40000040000b7882 */ /* 0x000fe20000000000 */
[----:B------:R-:W-:Y:S02]  /*1960*/  WARPGROUP.DEPBAR.LE gsb0, 0x0 ;  /* 0x00008000000079c5 */ /* 0x000fe40000010000 */
[----:B------:R-:W-:-:S06]  /*1970*/  WARPGROUP.ARRIVE ;  /* 0x00000000000079c5 */ /* 0x000fcc0000000000 */
[----:B------:R-:W-:Y:S01]  /*1980*/  HGMMA.64x64x16.F32.BF16 R24, gdesc[UR12], RZ, !UPT, gsb0 ;  /* 0x00e000000c1879f0 */ /* 0x000fe2000c0018ff */
[----:B------:R-:W-:Y:S02]  /*1990*/  UIADD3 UR12, UR8, 0x2, URZ ;  /* 0x00000002080c7890 */ /* 0x000fe4000fffe03f */
[----:B------:R-:W-:Y:S01]  /*19a0*/  UIADD3 UR14, UR6, 0x2, URZ ;  /* 0x00000002060e7890 */ /* 0x000fe2000fffe03f */
[----:B------:R-:W-:Y:S01]  /*19b0*/  UMOV UR13, 0x40000040 ;  /* 0x40000040000d7882 */ /* 0x000fe20000000000 */
[----:B------:R-:W-:Y:S01]  /*19c0*/  UMOV UR15, 0x40000040 ;  /* 0x40000040000f7882 */ /* 0x000fe20000000000 */
[----:B------:R-:W-:Y:S02]  /*19d0*/  WARPGROUP.DEPBAR.LE gsb0, 0x0 ;  /* 0x00008000000079c5 */ /* 0x000fe40000010000 */
[----:B------:R-:W-:-:S06]  /*19e0*/  WARPGROUP.ARRIVE ;  /* 0x00000000000079c5 */ /* 0x000fcc0000000000 */
[----:B------:R-:W-:Y:S01]  /*19f0*/  HGMMA.64x64x16.F32.BF16 R56, gdesc[UR12], R56, gsb0 ;  /* 0x00e000000c3879f0 */ /* 0x000fe20008001838 */
[----:B------:R-:W-:Y:S01]  /*1a00*/  UMOV UR12, UR5 ;  /* 0x00000005000c7c82 */ /* 0x000fe20008000000 */
[----:B------:R-:W-:Y:S01]  /*1a10*/  UMOV UR13, 0x40000040 ;  /* 0x40000040000d7882 */ /* 0x000fe20000000000 */
[----:B------:R-:W-:Y:S01]  /*1a20*/  UIADD3 UR5, UR8, 0x404, URZ ;  /* 0x0000040408057890 */ /* 0x000fe2000fffe03f */
[----:B------:R-:W-:Y:S02]  /*1a30*/  WARPGROUP.DEPBAR.LE gsb0, 0x0 ;  /* 0x00008000000079c5 */ /* 0x000fe40000010000 */
[----:B------:R-:W-:-:S06]  /*1a40*/  WARPGROUP.ARRIVE ;  /* 0x00000000000079c5 */ /* 0x000fcc0000000000 */
[----:B------:R-:W-:Y:S01]  /*1a50*/  HGMMA.64x64x16.F32.BF16 R24, gdesc[UR12], R24, gsb0 ;  /* 0x00e000000c1879f0 */ /* 0x000fe20008001818 */
        /* <DEDUP_REMOVED lines=56> */
[----:B------:R-:W-:Y:S01]  /*1de0*/  UIADD3 UR6, UR8, 0xc06, URZ ;  /* 0x00000c0608067890 */ /* 0x000fe2000fffe03f */
[----:B------:R-:W-:Y:S02]  /*1df0*/  WARPGROUP.DEPBAR.LE gsb0, 0x0 ;  /* 0x00008000000079c5 */ /* 0x000fe40000010000 */
[----:B------:R-:W-:-:S06]  /*1e00*/  WARPGROUP.ARRIVE ;  /* 0x00000000000079c5 */ /* 0x000fcc0000000000 */
[----:B------:R-:W-:Y:S01]  /*1e10*/  HGMMA.64x64x16.F32.BF16 R56, gdesc[UR12], R56, gsb0 ;  /* 0x00e000000c3879f0 */ /* 0x000fe20008001838 */
[----:B------:R-:W-:Y:S01]  /*1e20*/  UMOV UR12, UR5 ;  /* 0x00000005000c7c82 */ /* 0x000fe20008000000 */
[----:B------:R-:W-:Y:S01]  /*1e30*/  UMOV UR13, 0x40000040 ;  /* 0x40000040000d7882 */ /* 0x000fe20000000000 */
[----:B------:R-:W-:-:S07]  /*1e40*/  UIADD3 UR5, UR8, 0x806, URZ ;  /* 0x0000080608057890 */ /* 0x000fce000fffe03f */
[----:B------:R-:W-:Y:S01]  /*1e50*/  UMOV UR8, UR5 ;  /* 0x0000000500087c82 */ /* 0x000fe20008000000 */
[----:B------:R-:W-:Y:S02]  /*1e60*/  WARPGROUP.DEPBAR.LE gsb0, 0x0 ;  /* 0x00008000000079c5 */ /* 0x000fe40000010000 */
[----:B------:R-:W-:-:S06]  /*1e70*/  WARPGROUP.ARRIVE ;  /* 0x00000000000079c5 */ /* 0x000fcc0000000000 */
[----:B------:R-:W-:Y:S03]  /*1e80*/  HGMMA.64x64x16.F32.BF16 R24, gdesc[UR12], R24, gsb0 ;  /* 0x00e000000c1879f0 */ /* 0x000fe60008001818 */
[----:B------:R-:W-:Y:S02]  /*1e90*/  WARPGROUP.DEPBAR.LE gsb0, 0x0 ;  /* 0x00008000000079c5 */ /* 0x000fe40000010000 */
[----:B------:R-:W-:-:S06]  /*1ea0*/  WARPGROUP.ARRIVE ;  /* 0x00000000000079c5 */ /* 0x000fcc0000000000 */
[----:B------:R-:W-:Y:S01]  /*1eb0*/  HGMMA.64x64x16.F32.BF16 R56, gdesc[UR8], R56, gsb0 ;  /* 0x00e00000083879f0 */ /* 0x000fe20008001838 */
[----:B------:R-:W-:Y:S01]  /*1ec0*/  UMOV UR8, UR6 ;  /* 0x0000000600087c82 */ /* 0x000fe20008000000 */
[----:B------:R-:W-:Y:S01]  /*1ed0*/  UMOV UR9, 0x40000040 ;  /* 0x4000004000097882 */ /* 0x000fe20000000000 */
[----:B------:R-:W-:Y:S02]  /*1ee0*/  WARPGROUP.DEPBAR.LE gsb0, 0x0 ;  /* 0x00008000000079c5 */ /* 0x000fe40000010000 */
[----:B------:R-:W-:-:S06]  /*1ef0*/  WARPGROUP.ARRIVE ;  /* 0x00000000000079c5 */ /* 0x000fcc0000000000 */
[----:B------:R-:W-:Y:S03]  /*1f00*/  HGMMA.64x64x16.F32.BF16 R24, gdesc[UR8], R24, gsb0 ;  /* 0x00e00000081879f0 */ /* 0x000fe60008001818 */
[----:B------:R-:W-:Y:S02]  /*1f10*/  WARPGROUP.DEPBAR.LE gsb0, 0x0 ;  /* 0x00008000000079c5 */ /* 0x000fe40000010000 */
[----:B------:R-:W-:Y:S05]  /*1f20*/  @!P2 BRA `(.L_x_22) ;  /* 0x000000080058a947 */ /* 0x000fea0003800000 */
[----:B------:R-:W-:Y:S01]  /*1f30*/  UIADD3 UR5, UR42, 0x1, URZ ;  /* 0x000000012a057890 */ /* 0x000fe2000fffe03f */
[----:B01----:R-:W-:Y:S02]  /*1f40*/  IMAD.U32 R0, RZ, RZ, UR44 ;  /* 0x0000002cff007e24 */ /* 0x003fe4000f8e00ff */
[----:B------:R-:W-:Y:S01]  /*1f50*/  IMAD.U32 R3, RZ, RZ, UR42 ;  /* 0x0000002aff037e24 */ /* 0x000fe2000f8e00ff */
[----:B------:R-:W-:-:S04]  /*1f60*/  UISETP.NE.AND UP0, UPT, UR5, 0x5, UPT ;  /* 0x000000050500788c */ /* 0x000fc8000bf05270 */
[----:B------:R-:W-:Y:S02]  /*1f70*/  USEL UR6, URZ, 0x1, UP0 ;  /* 0x000000013f067887 */ /* 0x000fe40008000000 */
[----:B------:R-:W-:Y:S02]  /*1f80*/  USEL UR5, UR5, URZ, UP0 ;  /* 0x0000003f05057287 */ /* 0x000fe40008000000 */
[----:B------:R-:W-:-:S06]  /*1f90*/  ULOP3.LUT UR6, UR40, UR6, URZ, 0x3c, !UPT ;  /* 0x0000000628067292 */ /* 0x000fcc000f8e3c3f */
[----:B------:R-:W-:-:S07]  /*1fa0*/  IMAD.U32 R7, RZ, RZ, UR6 ;  /* 0x00000006ff077e24 */ /* 0x000fce000f8e00ff */
.L_x_29:
[----:B------:R-:W-:Y:S05]  /*1fb0*/  @!P0 BRA `(.L_x_23) ;  /* 0x0000000000048947 */ /* 0x000fea0003800000 */
[----:B------:R-:W-:Y:S01]  /*1fc0*/  BPT.TRAP 0x1 ;  /* 0x000000040000795c */ /* 0x000fe20000300000 */
.L_x_23:
[----:B------:R-:W0:Y:S01]  /*1fd0*/  S2UR UR7, SR_CgaCtaId ;  /* 0x00000000000779c3 */ /* 0x000e220000008800 */
[----:B------:R-:W-:Y:S01]  /*1fe0*/  UMOV UR6, 0x400 ;  /* 0x0000040000067882 */ /* 0x000fe20000000000 */
[----:B------:R-:W-:Y:S01]  /*1ff0*/  IMAD.U32 R5, RZ, RZ, UR5 ;  /* 0x00000005ff057e24 */ /* 0x000fe2000f8e00ff */
[----:B------:R-:W-:Y:S01]  /*2000*/  SHF.L.U32 R4, R7, 0x1f, RZ ;  /* 0x0000001f07047819 */ /* 0x000fe200000006ff */
[----:B0-----:R-:W-:-:S06]  /*2010*/  ULEA UR6, UR7, UR6, 0x18 ;  /* 0x0000000607067291 */ /* 0x001fcc000f8ec03f */
[----:B------:R-:W-:-:S04]  /*2020*/  IMAD.U32 R6, RZ, RZ, UR6 ;  /* 0x00000006ff067e24 */ /* 0x000fc8000f8e00ff */
[----:B------:R-:W-:-:S04]  /*2030*/  IMAD R5, R5, 0x8, R6 ;  /* 0x0000000805057824 */ /* 0x000fc800078e0206 */
[----:B------:R0:W1:Y:S01]  /*2040*/  SYNCS.PHASECHK.TRANS64.TRYWAIT P1, [R5+URZ], R4 ;  /* 0x00000004050075a7 */ /* 0x000062000802017f */
[----:B------:R-:W-:Y:S05]  /*2050*/  @!P0 BRA `(.L_x_24) ;  /* 0x0000000000048947 */ /* 0x000fea0003800000 */
[----:B------:R-:W-:Y:S01]  /*2060*/  BPT.TRAP 0x1 ;  /* 0x000000040000795c */ /* 0x000fe20000300000 */
.L_x_24:
[----:B-1----:R-:W-:Y:S05]  /*2070*/  @P1 BRA `(.L_x_25) ;  /* 0x0000000000081947 */ /* 0x002fea0003800000 */
[----:B------:R-:W1:Y:S02]  /*2080*/  SYNCS.PHASECHK.TRANS64.TRYWAIT P1, [R5+URZ], R4 ;  /* 0x00000004050075a7 */ /* 0x000e64000802017f */
[----:B-1----:R-:W-:Y:S05]  /*2090*/  @!P1 BRA `(.L_x_26) ;  /* 0x0000007000dc9947 */ /* 0x002fea0003800000 */
.L_x_25:
[----:B------:R-:W-:Y:S01]  /*20a0*/  ULEA UR8, UR5, UR4, 0xa ;  /* 0x0000000405087291 */ /* 0x000fe2000f8e503f */
[----:B------:R-:W-:Y:S01]  /*20b0*/  WARPGROUP.ARRIVE ;  /* 0x00000000000079c5 */ /* 0x000fe20000000000 */
[----:B------:R-:W-:Y:S01]  /*20c0*/  ULEA UR6, UR5, UR45, 0xc ;  /* 0x0000002d05067291 */ /* 0x000fe2000f8e603f */
[----:B------:R-:W-:Y:S01]  /*20d0*/  UMOV UR15, 0x40000040 ;  /* 0x40000040000f7882 */ /* 0x000fe20000000000 */
[----:B------:R-:W-:Y:S02]  /*20e0*/  UMOV UR13, 0x40000040 ;  /* 0x40000040000d7882 */ /* 0x000fe40000000000 */
[----:B------:R-:W-:Y:S01]  /*20f0*/  UIADD3 UR7, UR6, 0x400, URZ ;  /* 0x0000040006077890 */ /* 0x000fe2000fffe03f */
[----:B------:R-:W-:Y:S02]  /*2100*/  UMOV UR14, UR8 ;  /* 0x00000008000e7c82 */ /* 0x000fe40008000000 */
[----:B------:R-:W-:Y:S01]  /*2110*/  UMOV UR12, UR6 ;  /* 0x00000006000c7c82 */ /* 0x000fe20008000000 */
[----:B------:R-:W-:Y:S01]  /*2120*/  UIADD3 UR10, UR8, 0x206, URZ ;  /* 0x00000206080a7890 */ /* 0x000fe2000fffe03f */
[----:B------:R-:W-:Y:S01]  /*2130*/  HGMMA.64x64x16.F32.BF16 R56, gdesc[UR12], R56, gsb0 ;  /* 0x00e000000c3879f0 */ /* 0x000fe20008001838 */
[----:B------:R-:W-:Y:S01]  /*2140*/  UMOV UR13, 0x40000040 ;  /* 0x40000040000d7882 */ /* 0x000fe20000000000 */
[----:B------:R-:W-:Y:S01]  /*2150*/  UMOV UR12, UR7 ;  /* 0x00000007000c7c82 */ /* 0x000fe20008000000 */
[----:B------:R-:W-:Y:S01]  /*2160*/  UIADD3 UR7, UR6, 0x402, URZ ;  /* 0x0000040206077890 */ /* 0x000fe2000fffe03f */
[----:B------:R-:W-:Y:S01]  /*2170*/  UMOV UR11, 0x40000040 ;  /* 0x40000040000b7882 */ /* 0x000fe20000000000 */
[----:B------:R-:W-:Y:S01]  /*2180*/  UMOV UR9, 0x40000040 ;  /* 0x4000004000097882 */ /* 0x000fe20000000000 */
[----:B------:R-:W-:-:S02]  /*2190*/  WARPGROUP.DEPBAR.LE gsb0, 0x0 ;  /* 0x00008000000079c5 */ /* 0x000fc40000010000 */
        /* <DEDUP_REMOVED lines=71> */
[----:B------:R-:W-:Y:S02]  /*2610*/  UIADD3 UR8, UR6, 0x806, URZ ;  /* 0x0000080606087890 */ /* 0x000fe4000fffe03f */
[----:B------:R-:W-:Y:S01]  /*2620*/  UIADD3 UR6, UR6, 0xc06, URZ ;  /* 0x00000c0606067890 */ /* 0x000fe2000fffe03f */
        /* <DEDUP_REMOVED lines=18> */
[----:B------:R-:W-:Y:S01]  /*2750*/  BPT.TRAP 0x1 ;  /* 0x000000040000795c */ /* 0x000fe20000300000 */
.L_x_27:
[----:B------:R-:W-:-:S13]  /*2760*/  ISETP.NE.AND P1, PT, R22, RZ, PT ;  /* 0x000000ff1600720c */ /* 0x000fda0003f25270 */
[----:B01----:R-:W-:-:S04]  /*2770*/  @P1 IMAD R4, R3, 0x8, R6 ;  /* 0x0000000803041824 */ /* 0x003fc800078e0206 */
[----:B------:R-:W-:-:S05]  /*2780*/  @P1 VIADD R4, R4, 0x28 ;  /* 0x0000002804041836 */ /* 0x000fca0000000000 */
[----:B------:R-:W-:-:S04]  /*2790*/  @P1 PRMT R4, R19, 0x654, R4 ;  /* 0x0000065413041816 */ /* 0x000fc80000000004 */
[----:B------:R0:W-:Y:S01]  /*27a0*/  @P1 SYNCS.ARRIVE.TRANS64.RED.A1T0 RZ, [R4+URZ], RZ ;  /* 0x000000ff04ff19a7 */ /* 0x0001e2000810043f */
[----:B------:R-:W-:-:S13]  /*27b0*/  ISETP.GT.U32.AND P1, PT, R18, 0x1, PT ;  /* 0x000000011200780c */ /* 0x000fda0003f24070 */
[----:B0-----:R-:W-:Y:S05]  /*27c0*/  @P1 BRA `(.L_x_28) ;  /* 0x0000000000041947 */ /* 0x001fea0003800000 */
[----:B------:R-:W-:Y:S01]  /*27d0*/  BPT.TRAP 0x1 ;  /* 0x000000040000795c */ /* 0x000fe20000300000 */
.L_x_28:
[----:B------:R-:W-:Y:S01]  /*27e0*/  UIADD3 UR5, UR5, 0x1, URZ ;  /* 0x0000000105057890 */ /* 0x000fe2000fffe03f */
[C---:B------:R-:W-:Y:S01]  /*27f0*/  ISETP.GT.AND P2, PT, R0.reuse, 0x1, PT ;  /* 0x000000010000780c */ /* 0x040fe20003f44270 */
[----:B------:R-:W-:Y:S02]  /*2800*/  VIADD R3, R3, 0x1 ;  /* 0x0000000103037836 */ /* 0x000fe40000000000 */
[----:B------:R-:W-:Y:S01]  /*2810*/  UISETP.NE.AND UP0, UPT, UR5, 0x5, UPT ;  /* 0x000000050500788c */ /* 0x000fe2000bf05270 */
[----:B------:R-:W-:Y:S02]  /*2820*/  VIADD R0, R0, 0xffffffff ;  /* 0xffffffff00007836 */ /* 0x000fe40000000000 */
[C---:B------:R-:W-:Y:S01]  /*2830*/  ISETP.NE.AND P1, PT, R3.reuse, 0x5, PT ;  /* 0x000000050300780c */ /* 0x040fe20003f25270 */
[----:B------:R-:W-:Y:S02]  /*2840*/  USEL UR6, URZ, 0x1, UP0 ;  /* 0x000000013f067887 */ /* 0x000fe40008000000 */
[----:B------:R-:W-:Y:S01]  /*2850*/  USEL UR5, UR5, URZ, UP0 ;  /* 0x0000003f05057287 */ /* 0x000fe20008000000 */
[----:B------:R-:W-:-:S03]  /*2860*/  SEL R3, R3, RZ, P1 ;  /* 0x000000ff03037207 */ /* 0x000fc60000800000 */
[----:B------:R-:W-:Y:S01]  /*2870*/  LOP3.LUT R7, R7, UR6, RZ, 0x3c, !PT ;  /* 0x0000000607077c12 */ /* 0x000fe2000f8e3cff */
[----:B------:R-:W-:Y:S07]  /*2880*/  @P2 BRA `(.L_x_29) ;  /* 0xfffffff400c82947 */ /* 0x000fee000383ffff */
.L_x_22:
[----:B01----:R-:W0:Y:S02]  /*2890*/  LDC R0, c[0x0][0x28c] ;  /* 0x0000a300ff007b82 */ /* 0x003e240000000800 */
[----:B0-----:R-:W-:-:S13]  /*28a0*/  ISETP.GE.AND P1, PT, R0, 0x1, PT ;  /* 0x000000010000780c */ /* 0x001fda0003f26270 */
[----:B------:R-:W-:Y:S05]  /*28b0*/  @!P1 BRA `(.L_x_30) ;  /* 0x0000000000449947 */ /* 0x000fea0003800000 */
[----:B------:R-:W-:Y:S05]  /*28c0*/  @!P0 BRA `(.L_x_31) ;  /* 0x0000000000048947 */ /* 0x000fea0003800000 */
[----:B------:R-:W-:Y:S01]  /*28d0*/  BPT.TRAP 0x1 ;  /* 0x000000040000795c */ /* 0x000fe20000300000 */
.L_x_31:
[----:B------:R-:W-:-:S13]  /*28e0*/  ISETP.NE.AND P0, PT, R22, RZ, PT ;  /* 0x000000ff1600720c */ /* 0x000fda0003f05270 */
[----:B------:R-:W-:-:S05]  /*28f0*/  VOTEU.ANY UP0, P0 ;  /* 0x00000000003f7886 */ /* 0x000fca0000000100 */
[----:B------:R-:W-:-:S06]  /*2900*/  @UP0 UIADD3 UR4, UR44, UR42, URZ ;  /* 0x0000002a2c040290 */ /* 0x000fcc000fffe03f */
[----:B------:R-:W-:Y:S02]  /*2910*/  IMAD.U32 R4, RZ, RZ, UR4 ;  /* 0x00000004ff047e24 */ /* 0x000fe4000f8e00ff */
[----:B------:R-:W-:Y:S02]  /*2920*/  IMAD.U32 R3, RZ, RZ, UR4 ;  /* 0x00000004ff037e24 */ /* 0x000fe4000f8e00ff */
[----:B------:R-:W-:-:S05]  /*2930*/  @P0 IMAD.WIDE.U32 R4, R4, -0x33333333, RZ ;  /* 0xcccccccd04040825 */ /* 0x000fca00078e00ff */
[----:B------:R-:W-:-:S05]  /*2940*/  @P0 SHF.R.U32.HI R0, RZ, 0x2, R5 ;  /* 0x00000002ff000819 */ /* 0x000fca0000011605 */
[----:B------:R-:W-:-:S04]  /*2950*/  @P0 IMAD R0, R0, -0x5, R3 ;  /* 0xfffffffb00000824 */ /* 0x000fc800078e0203 */
[----:B------:R-:W-:-:S04]  /*2960*/  @P0 IMAD R0, R0, 0x8, R6 ;  /* 0x0000000800000824 */ /* 0x000fc800078e0206 */
[----:B------:R-:W-:-:S05]  /*2970*/  @P0 VIADD R0, R0, 0x28 ;  /* 0x0000002800000836 */ /* 0x000fca0000000000 */
[----:B------:R-:W-:-:S04]  /*2980*/  @P0 PRMT R0, R19, 0x654, R0 ;  /* 0x0000065413000816 */ /* 0x000fc80000000000 */
[----:B------:R0:W-:Y:S01]  /*2990*/  @P0 SYNCS.ARRIVE.TRANS64.RED.A1T0 RZ, [R0+URZ], RZ ;  /* 0x000000ff00ff09a7 */ /* 0x0001e2000810043f */
[----:B------:R-:W-:-:S13]  /*29a0*/  ISETP.GT.U32.AND P0, PT, R18, 0x1, PT ;  /* 0x000000011200780c */ /* 0x000fda0003f04070 */
[----:B0-----:R-:W-:Y:S05]  /*29b0*/  @P0 BRA `(.L_x_30) ;  /* 0x0000000000040947 */ /* 0x001fea0003800000 */
[----:B------:R-:W-:Y:S01]  /*29c0*/  BPT.TRAP 0x1 ;  /* 0x000000040000795c */ /* 0x000fe20000300000 */
.L_x_30:
[----:B------:R-:W-:Y:S01]  /*29d0*/  IMAD.SHL.U32 R103, R103, 0x40, RZ ;  /* 0x0000004067677824 */ /* 0x000fe200078e00ff */
[----:B------:R-:W-:Y:S01]  /*29e0*/  UIADD3 UR42, UR43, UR42, URZ ;  /* 0x0000002a2b2a7290 */ /* 0x000fe2000fffe03f */
[----:B------:R-:W-:Y:S01]  /*29f0*/  SHF.R.S32.HI R9, RZ, 0x1f, R23 ;  /* 0x0000001fff097819 */ /* 0x000fe20000011417 */
[----:B------:R-:W-:Y:S01]  /*2a00*/  UISETP.GE.U32.AND UP1, UPT, UR43, 0x5, UPT ;  /* 0x000000052b00788c */ /* 0x000fe2000bf26070 */
[----:B------:R-:W-:Y:S01]  /*2a10*/  IMAD.SHL.U32 R3, R111, 0x100, RZ ;  /* 0x000001006f037824 */ /* 0x000fe200078e00ff */
[----:B------:R-:W-:Y:S01]  /*2a20*/  ULDC UR7, c[0x0][0x288] ;  /* 0x0000a20000077ab9 */ /* 0x000fe20000000800 */
[C---:B------:R-:W-:Y:S01]  /*2a30*/  LOP3.LUT R10, R103.reuse, 0x6, R98, 0xf8, !PT ;  /* 0x00000006670a7812 */ /* 0x040fe200078ef862 */
[----:B------:R-:W-:Y:S01]  /*2a40*/  UISETP.GT.U32.AND UP0, UPT, UR42, 0x4, UPT ;  /* 0x000000042a00788c */ /* 0x000fe2000bf04070 */
[----:B------:R-:W-:Y:S01]  /*2a50*/  ISETP.GE.AND P0, PT, R103, UR7, PT ;  /* 0x0000000767007c0c */ /* 0x000fe2000bf06270 */
[----:B------:R-:W-:Y:S01]  /*2a60*/  ULDC.64 UR4, c[0x0][0x5d0] ;  /* 0x0001740000047ab9 */ /* 0x000fe20000000a00 */
[--C-:B------:R-:W-:Y:S01]  /*2a70*/  SHF.R.S32.HI R11, RZ, 0x1f, R10.reuse ;  /* 0x0000001fff0b7819 */ /* 0x100fe2000001140a */
[----:B------:R-:W-:Y:S01]  /*2a80*/  ULDC UR10, c[0x0][0x284] ;  /* 0x0000a100000a7ab9 */ /* 0x000fe20000000800 */
[----:B------:R-:W-:Y:S01]  /*2a90*/  IMAD R0, R9, UR4, RZ ;  /* 0x0000000409007c24 */ /* 0x000fe2000f8e02ff */
[----:B------:R-:W-:Y:S01]  /*2aa0*/  UISETP.LT.U32.AND UP0, UPT, UR43, 0x5, UP0 ;  /* 0x000000052b00788c */ /* 0x000fe20008701070 */
[----:B------:R-:W-:Y:S01]  /*2ab0*/  ISETP.GE.OR P0, PT, R3, UR10, P0 ;  /* 0x0000000a03007c0c */ /* 0x000fe20008706670 */
[----:B------:R-:W-:Y:S01]  /*2ac0*/  IMAD.WIDE.U32 R4, R23, UR4, R10 ;  /* 0x0000000417047c25 */ /* 0x000fe2000f8e000a */
[----:B------:R-:W-:Y:S01]  /*2ad0*/  ULDC.64 UR8, c[0x0][0x5c8] ;  /* 0x0001720000087ab9 */ /* 0x000fe20000000a00 */
[----:B------:R-:W-:-:S02]  /*2ae0*/  USEL UR6, URZ, 0x1, !UP0 ;  /* 0x000000013f067887 */ /* 0x000fc4000c000000 */
[----:B------:R-:W-:Y:S01]  /*2af0*/  IMAD R7, R23, UR5, R0 ;  /* 0x0000000517077c24 */ /* 0x000fe2000f8e0200 */
[----:B------:R-:W-:Y:S01]  /*2b00*/  @UP1 UIMAD.WIDE.U32 UR4, UR42, -0x33333333, URZ ;  /* 0xcccccccd2a0418a5 */ /* 0x000fe2000f8e003f */
[----:B------:R-:W-:Y:S01]  /*2b10*/  IMAD.WIDE R110, R111, 0x100, R88 ;  /* 0x000001006f6e7825 */ /* 0x000fe200078e0258 */
[----:B------:R-:W-:Y:S02]  /*2b20*/  ULOP3.LUT UR40, UR40, UR6, URZ, 0x3c, !UPT ;  /* 0x0000000628287292 */ /* 0x000fe4000f8e3c3f */
[----:B------:R-:W-:Y:S01]  /*2b30*/  @UP1 USHF.R.U32.HI UR4, URZ, 0x2, UR5 ;  /* 0x000000023f041899 */ /* 0x000fe20008011605 */
[----:B------:R-:W-:Y:S02]  /*2b40*/  IMAD.IADD R5, R5, 0x1, R7 ;  /* 0x0000000105057824 */ /* 0x000fe400078e0207 */
[----:B------:R-:W-:Y:S01]  /*2b50*/  IMAD R7, R111, UR8, RZ ;  /* 0x000000086f077c24 */ /* 0x000fe2000f8e02ff */
[----:B------:R-:W-:Y:S01]  /*2b60*/  @UP1 ULOP3.LUT UR40, UR40, 0x1, UR4, 0x78, !UPT ;  /* 0x0000000128281892 */ /* 0x000fe2000f8e7804 */
[----:B------:R-:W-:-:S04]  /*2b70*/  IMAD.WIDE.U32 R112, R110, UR8, R4 ;  /* 0x000000086e707c25 */ /* 0x000fc8000f8e0004 */
[----:B------:R-:W-:Y:S02]  /*2b80*/  IMAD R7, R110, UR9, R7 ;  /* 0x000000096e077c24 */ /* 0x000fe4000f8e0207 */
[----:B------:R-:W-:Y:S01]  /*2b90*/  IMAD.MOV.U32 R0, RZ, RZ, -0x1 ;  /* 0xffffffffff007424 */ /* 0x000fe200078e00ff */
[----:B------:R-:W-:Y:S06]  /*2ba0*/  @P0 BRA `(.L_x_32) ;  /* 0x0000004800980947 */ /* 0x000fec0003800000 */
[----:B-----5:R-:W-:Y:S01]  /*2bb0*/  FSETP.NEU.AND P1, PT, R91, RZ, PT ;  /* 0x000000ff5b00720b */ /* 0x020fe20003f2d000 */
[----:B------:R-:W-:Y:S01]  /*2bc0*/  IMAD.IADD R4, R92, 0x1, -R103 ;  /* 0x000000015c047824 */ /* 0x000fe200078e0a67 */
[----:B------:R-:W-:Y:S01]  /*2bd0*/  BSSY B0, `(.L_x_32) ;  /* 0x00004a3000007945 */ /* 0x000fe20003800000 */
[----:B------:R-:W-:Y:S02]  /*2be0*/  IMAD.IADD R3, R102, 0x1, -R3 ;  /* 0x0000000166037824 */ /* 0x000fe400078e0a03 */
[----:B------:R-:W-:Y:S01]  /*2bf0*/  IMAD.IADD R21, R113, 0x1, R7 ;  /* 0x0000000171157824 */ /* 0x000fe200078e0207 */
[----:B------:R-:W-:-:S04]  /*2c00*/  ISETP.GT.AND P6, PT, R4, RZ, PT ;  /* 0x000000ff0400720c */ /* 0x000fc80003fc4270 */
[----:B------:R-:W-:-:S03]  /*2c10*/  ISETP.GT.AND P0, PT, R3, RZ, P6 ;  /* 0x000000ff0300720c */ /* 0x000fc60003704270 */
[----:B------:R-:W-:Y:S10]  /*2c20*/  @!P1 BRA `(.L_x_33) ;  /* 0x0000003400089947 */ /* 0x000ff40003800000 */
[----:B------:R-:W0:Y:S01]  /*2c30*/  LDC.64 R14, c[0x0][0x5b8] ;  /* 0x00016e00ff0e7b82 */ /* 0x000e220000000a00 */
[----:B------:R-:W-:-:S07]  /*2c40*/  ULDC.64 UR4, c[0x0][0x5c0] ;  /* 0x0001700000047ab9 */ /* 0x000fce0000000a00 */
[----:B------:R-:W1:Y:S08]  /*2c50*/  LDC.64 R108, c[0x0][0x5b0] ;  /* 0x00016c00ff6c7b82 */ /* 0x000e700000000a00 */
[----:B------:R-:W2:Y:S01]  /*2c60*/  LDC.64 R12, c[0x0][0x5a8] ;  /* 0x00016a00ff0c7b82 */ /* 0x000ea20000000a00 */
[-C--:B0-----:R-:W-:Y:S02]  /*2c70*/  IMAD R6, R9, R14.reuse, RZ ;  /* 0x0000000e09067224 */ /* 0x081fe400078e02ff */
[----:B------:R-:W-:-:S04]  /*2c80*/  IMAD.WIDE.U32 R106, R23, R14, R10 ;  /* 0x0000000e176a7225 */ /* 0x000fc800078e000a */
[----:B------:R-:W-:Y:S02]  /*2c90*/  IMAD R103, R23, R15, R6 ;  /* 0x0000000f17677224 */ /* 0x000fe400078e0206 */
[-C--:B-1----:R-:W-:Y:S02]  /*2ca0*/  IMAD R5, R111, R108.reuse, RZ ;  /* 0x0000006c6f057224 */ /* 0x082fe400078e02ff */
[----:B------:R-:W-:Y:S02]  /*2cb0*/  IMAD.IADD R105, R107, 0x1, R103 ;  /* 0x000000016b697824 */ /* 0x000fe400078e0267 */
[----:B------:R-:W-:Y:S02]  /*2cc0*/  IMAD.MOV.U32 R104, RZ, RZ, R106 ;  /* 0x000000ffff687224 */ /* 0x000fe400078e006a */
[C---:B------:R-:W-:Y:S02]  /*2cd0*/  IMAD R113, R110.reuse, R109, R5 ;  /* 0x0000006d6e717224 */ /* 0x040fe400078e0205 */
[----:B------:R-:W-:-:S04]  /*2ce0*/  IMAD.WIDE.U32 R6, R110, R108, R104 ;  /* 0x0000006c6e067225 */ /* 0x000fc800078e0068 */
[----:B------:R-:W-:Y:S01]  /*2cf0*/  IMAD.IADD R5, R7, 0x1, R113 ;  /* 0x0000000107057824 */ /* 0x000fe200078e0271 */
[----:B--2---:R-:W-:-:S04]  /*2d00*/  LEA R8, P1, R6, R12, 0x1 ;  /* 0x0000000c06087211 */ /* 0x004fc800078208ff */
[----:B------:R-:W-:-:S05]  /*2d10*/  LEA.HI.X R9, R6, R13, R5, 0x1, P1 ;  /* 0x0000000d06097211 */ /* 0x000fca00008f0c05 */
[----:B------:R0:W2:Y:S01]  /*2d20*/  @P0 LDG.E.LTC128B.U16 R5, desc[UR36][R8.64] ;  /* 0x0000002408050981 */ /* 0x0000a2000c1e1520 */
[----:B------:R-:W-:Y:S01]  /*2d30*/  ISETP.GT.AND P4, PT, R4, 0x1, PT ;  /* 0x000000010400780c */ /* 0x000fe20003f84270 */
[----:B------:R-:W-:Y:S01]  /*2d40*/  IMAD.WIDE.U32 R6, R110, R108, R10 ;  /* 0x0000006c6e067225 */ /* 0x000fe200078e000a */
[----:B------:R-:W-:Y:S01]  /*2d50*/  BSSY B1, `(.L_x_34) ;  /* 0x0000013000017945 */ /* 0x000fe20003800000 */
[C---:B------:R-:W-:Y:S02]  /*2d60*/  SHF.L.U64.HI R115, R108.reuse, 0x3, R109 ;  /* 0x000000036c737819 */ /* 0x040fe4000001026d */
[----:B------:R-:W-:Y:S01]  /*2d70*/  IMAD.IADD R7, R113, 0x1, R7 ;  /* 0x0000000171077824 */ /* 0x000fe200078e0207 */
[----:B------:R-:W-:Y:S01]  /*2d80*/  P2R R119, PR, RZ, 0x10 ;  /* 0x00000010ff777803 */ /* 0x000fe20000000000 */
[----:B------:R-:W-:Y:S02]  /*2d90*/  IMAD.SHL.U32 R114, R108, 0x8, RZ ;  /* 0x000000086c727824 */ /* 0x000fe400078e00ff */
[----:B------:R-:W-:-:S04]  /*2da0*/  IMAD.WIDE.U32 R6, R23, R14, R6 ;  /* 0x0000000e17067225 */ /* 0x000fc800078e0006 */
[----:B------:R-:W-:Y:S01]  /*2db0*/  IMAD.IADD R7, R103, 0x1, R7 ;  /* 0x0000000167077824 */ /* 0x000fe200078e0207 */
[----:B0-----:R-:W-:-:S04]  /*2dc0*/  LEA R8, P2, R6, R12, 0x1 ;  /* 0x0000000c06087211 */ /* 0x001fc800078408ff */
[----:B------:R-:W-:Y:S01]  /*2dd0*/  LEA.HI.X R9, R6, R13, R7, 0x1, P2 ;  /* 0x0000000d06097211 */ /* 0x000fe200010f0c07 */
[----:B--2---:R-:W-:-:S04]  /*2de0*/  IMAD.U32 R20, R5, 0x10000, RZ ;  /* 0x0001000005147824 */ /* 0x004fc800078e00ff */
[----:B------:R-:W-:Y:S01]  /*2df0*/  FMUL R15, R20, R91 ;  /* 0x0000005b140f7220 */ /* 0x000fe20000400000 */
[----:B------:R-:W-:-:S03]  /*2e00*/  LEA R20, P1, R112, UR4, 0x1 ;  /* 0x0000000470147c11 */ /* 0x000fc6000f8208ff */
[----:B------:R-:W-:Y:S01]  /*2e10*/  FFMA R15, R56, R90, R15 ;  /* 0x0000005a380f7223 */ /* 0x000fe2000000000f */
[----:B------:R-:W-:Y:S02]  /*2e20*/  LEA.HI.X R21, R112, UR5, R21, 0x1, P1 ;  /* 0x0000000570157c11 */ /* 0x000fe400088f0c15 */
[----:B------:R-:W-:Y:S02]  /*2e30*/  ISETP.GT.AND P1, PT, R3, RZ, P4 ;  /* 0x000000ff0300720c */ /* 0x000fe40002724270 */
[----:B------:R-:W-:-:S05]  /*2e40*/  F2FP.BF16.F32.PACK_AB R15, RZ, R15 ;  /* 0x0000000fff0f723e */ /* 0x000fca00000010ff */
[----:B------:R0:W-:Y:S06]  /*2e50*/  @P0 STG.E.U16 desc[UR36][R20.64], R15 ;  /* 0x0000000f14000986 */ /* 0x0001ec000c101524 */
[----:B------:R-:W-:Y:S05]  /*2e60*/  @!P1 BRA `(.L_x_35) ;  /* 0x0000000000049947 */ /* 0x000fea0003800000 */
[----:B------:R1:W5:Y:S02]  /*2e70*/  LDG.E.LTC128B.U16 R5, desc[UR36][R8.64+0x2] ;  /* 0x0000022408057981 */ /* 0x000364000c1e1520 */
.L_x_35:
[----:B------:R-:W-:Y:S05]  /*2e80*/  BSYNC B1 ;  /* 0x0000000000017941 */ /* 0x000fea0003800000 */
.L_x_34:
[----:B------:R-:W-:Y:S01]  /*2e90*/  IMAD.WIDE.U32 R116, R110, R108, R114 ;  /* 0x0000006c6e747225 */ /* 0x000fe200078e0072 */
[----:B------:R-:W-:Y:S02]  /*2ea0*/  ISETP.GT.AND P0, PT, R3, 0x8, P6 ;  /* 0x000000080300780c */ /* 0x000fe40003704270 */
[C---:B0----5:R-:W-:Y:S01]  /*2eb0*/  PRMT R15, R5.reuse, 0x7610, R15 ;  /* 0x00007610050f7816 */ /* 0x061fe2000000000f */
[----:B------:R-:W-:Y:S01]  /*2ec0*/  IMAD.U32 R6, R5, 0x10000, RZ ;  /* 0x0001000005067824 */ /* 0x000fe200078e00ff */
[----:B------:R-:W-:Y:S01]  /*2ed0*/  IADD3 R7, P2, R106, R116, RZ ;  /* 0x000000746a077210 */ /* 0x000fe20007f5e0ff */
[----:B------:R-:W-:Y:S02]  /*2ee0*/  IMAD.IADD R113, R113, 0x1, R117 ;  /* 0x0000000171717824 */ /* 0x000fe400078e0275 */
[----:B------:R-:W-:Y:S02]  /*2ef0*/  FMUL R6, R6, R91 ;  /* 0x0000005b06067220 */ /* 0x000fe40000400000 */
[----:B------:R-:W-:-:S02]  /*2f00*/  IMAD.X R56, R113, 0x1, R105, P2 ;  /* 0x0000000171387824 */ /* 0x000fc400010e0669 */
[----:B------:R-:W-:Y:S01]  /*2f10*/  FFMA R57, R57, R90, R6 ;  /* 0x0000005a39397223 */ /* 0x000fe20000000006 */
[----:B------:R-:W-:-:S04]  /*2f20*/  LEA R6, P2, R7, R12, 0x1 ;  /* 0x0000000c07067211 */ /* 0x000fc800078408ff */
[----:B------:R-:W-:Y:S02]  /*2f30*/  F2FP.BF16.F32.PACK_AB R57, RZ, R57 ;  /* 0x00000039ff39723e */ /* 0x000fe400000010ff */
[----:B------:R-:W-:-:S03]  /*2f40*/  LEA.HI.X R7, R7, R13, R56, 0x1, P2 ;  /* 0x0000000d07077211 */ /* 0x000fc600010f0c38 */
[----:B------:R0:W-:Y:S04]  /*2f50*/  @P1 STG.E.U16 desc[UR36][R20.64+0x2], R57 ;  /* 0x0000023914001986 */ /* 0x0001e8000c101524 */
[----:B------:R-:W2:Y:S01]  /*2f60*/  @P0 LDG.E.LTC128B.U16 R15, desc[UR36][R6.64] ;  /* 0x00000024060f0981 */ /* 0x000ea2000c1e1520 */
[----:B------:R-:W-:Y:S01]  /*2f70*/  IMAD.SHL.U32 R121, R96, 0x2, RZ ;  /* 0x0000000260797824 */ /* 0x000fe200078e00ff */
[----:B------:R-:W-:Y:S01]  /*2f80*/  IADD3 R116, P1, R10, R116, RZ ;  /* 0x000000740a747210 */ /* 0x000fe20007f3e0ff */
[----:B------:R-:W-:Y:S01]  /*2f90*/  BSSY B1, `(.L_x_36) ;  /* 0x0000011000017945 */ /* 0x000fe20003800000 */
[----:B------:R-:W-:Y:S02]  /*2fa0*/  SHF.L.U64.HI R123, R96, 0x1, R95 ;  /* 0x00000001607b7819 */ /* 0x000fe4000001025f */
[----:B------:R-:W-:Y:S01]  /*2fb0*/  IADD3 R112, P2, R121, R20, RZ ;  /* 0x0000001479707210 */ /* 0x000fe20007f5e0ff */
[----:B------:R-:W-:Y:S01]  /*2fc0*/  IMAD.X R117, R11, 0x1, R113, P1 ;  /* 0x000000010b757824 */ /* 0x000fe200008e0671 */
[----:B------:R-:W-:-:S03]  /*2fd0*/  ISETP.GT.AND P1, PT, R3, 0x8, P4 ;  /* 0x000000080300780c */ /* 0x000fc60002724270 */
[----:B------:R-:W-:Y:S02]  /*2fe0*/  IMAD.X R113, R123, 0x1, R21, P2 ;  /* 0x000000017b717824 */ /* 0x000fe400010e0615 */
[----:B------:R-:W-:-:S04]  /*2ff0*/  IMAD.WIDE.U32 R116, R23, R14, R116 ;  /* 0x0000000e17747225 */ /* 0x000fc800078e0074 */
[----:B0-----:R-:W-:Y:S02]  /*3000*/  IMAD.IADD R57, R103, 0x1, R117 ;  /* 0x0000000167397824 */ /* 0x001fe400078e0275 */
[----:B--2---:R-:W-:-:S04]  /*3010*/  IMAD.U32 R56, R15, 0x10000, RZ ;  /* 0x000100000f387824 */ /* 0x004fc800078e00ff */
[----:B------:R-:W-:Y:S01]  /*3020*/  FMUL R5, R56, R91 ;  /* 0x0000005b38057220 */ /* 0x000fe20000400000 */
[----:B------:R-:W-:-:S03]  /*3030*/  LEA R56, P3, R116, R12, 0x1 ;  /* 0x0000000c74387211 */ /* 0x000fc600078608ff */
[----:B------:R-:W-:Y:S01]  /*3040*/  FFMA R5, R58, R90, R5 ;  /* 0x0000005a3a057223 */ /* 0x000fe20000000005 */
[----:B------:R-:W-:-:S04]  /*3050*/  LEA.HI.X R57, R116, R13, R57, 0x1, P3 ;  /* 0x0000000d74397211 */ /* 0x000fc800018f0c39 */
[----:B------:R-:W-:-:S05]  /*3060*/  F2FP.BF16.F32.PACK_AB R5, RZ, R5 ;  /* 0x00000005ff05723e */ /* 0x000fca00000010ff */
[----:B------:R0:W-:Y:S01]  /*3070*/  @P0 STG.E.U16 desc[UR36][R112.64], R5 ;  /* 0x0000000570000986 */ /* 0x0001e2000c101524 */
[----:B------:R-:W-:Y:S05]  /*3080*/  @!P1 BRA `(.L_x_37) ;  /* 0x0000000000049947 */ /* 0x000fea0003800000 */
[----:B------:R2:W5:Y:S02]  /*3090*/  LDG.E.LTC128B.U16 R15, desc[UR36][R56.64+0x2] ;  /* 0x00000224380f7981 */ /* 0x000564000c1e1520 */
.L_x_37:
[----:B------:R-:W-:Y:S05]  /*30a0*/  BSYNC B1 ;  /* 0x0000000000017941 */ /* 0x000fea0003800000 */
.L_x_36:
[----:B-----5:R-:W-:Y:S01]  /*30b0*/  IMAD.U32 R6, R15, 0x10000, RZ ;  /* 0x000100000f067824 */ /* 0x020fe200078e00ff */
[----:B------:R-:W-:Y:S01]  /*30c0*/  ISETP.GT.AND P4, PT, R4, 0x8, PT ;  /* 0x000000080400780c */ /* 0x000fe20003f84270 */
[----:B------:R-:W-:Y:S01]  /*30d0*/  IMAD.MOV.U32 R58, RZ, RZ, R112 ;  /* 0x000000ffff3a7224 */ /* 0x000fe200078e0070 */
[----:B------:R-:W-:Y:S01]  /*30e0*/  BSSY B1, `(.L_x_38) ;  /* 0x000000b000017945 */ /* 0x000fe20003800000 */
[----:B------:R-:W-:Y:S01]  /*30f0*/  FMUL R6, R6, R91 ;  /* 0x0000005b06067220 */ /* 0x000fe20000400000 */
[----:B------:R-:W-:Y:S02]  /*3100*/  ISETP.GT.AND P0, PT, R3, RZ, P4 ;  /* 0x000000ff0300720c */ /* 0x000fe40002704270 */
[----:B------:R-:W-:Y:S01]  /*3110*/  P2R R117, PR, RZ, 0x10 ;  /* 0x00000010ff757803 */ /* 0x000fe20000000000 */
[----:B------:R-:W-:Y:S01]  /*3120*/  FFMA R6, R59, R90, R6 ;  /* 0x0000005a3b067223 */ /* 0x000fe20000000006 */
[----:B------:R-:W-:Y:S01]  /*3130*/  IMAD.MOV.U32 R59, RZ, RZ, R113 ;  /* 0x000000ffff3b7224 */ /* 0x000fe200078e0071 */
[----:B------:R-:W-:-:S03]  /*3140*/  PRMT R116, R15, 0x7610, R116 ;  /* 0x000076100f747816 */ /* 0x000fc60000000074 */
[----:B------:R-:W-:-:S05]  /*3150*/  F2FP.BF16.F32.PACK_AB R6, RZ, R6 ;  /* 0x00000006ff06723e */ /* 0x000fca00000010ff */
[----:B------:R3:W-:Y:S01]  /*3160*/  @P1 STG.E.U16 desc[UR36][R58.64+0x2], R6 ;  /* 0x000002063a001986 */ /* 0x0007e2000c101524 */
[----:B------:R-:W-:Y:S05]  /*3170*/  @!P0 BRA `(.L_x_39) ;  /* 0x0000000000048947 */ /* 0x000fea0003800000 */
[----:B------:R4:W5:Y:S02]  /*3180*/  LDG.E.LTC128B.U16 R116, desc[UR36][R8.64+0x10] ;  /* 0x0000102408747981 */ /* 0x000964000c1e1520 */
.L_x_39:
[----:B------:R-:W-:Y:S05]  /*3190*/  BSYNC B1 ;  /* 0x0000000000017941 */ /* 0x000fea0003800000 */
.L_x_38:
[----:B---3-5:R-:W-:Y:S01]  /*31a0*/  IMAD.U32 R6, R116, 0x10000, RZ ;  /* 0x0001000074067824 */ /* 0x028fe200078e00ff */
[C---:B0-----:R-:W-:Y:S01]  /*31b0*/  SHF.L.U64.HI R5, R97.reuse, 0x1, R94 ;  /* 0x0000000161057819 */ /* 0x041fe2000001025e */
[----:B------:R-:W-:Y:S01]  /*31c0*/  IMAD.SHL.U32 R15, R97, 0x2, RZ ;  /* 0x00000002610f7824 */ /* 0x000fe200078e00ff */
[----:B------:R-:W-:Y:S01]  /*31d0*/  ISETP.GT.AND P3, PT, R4, 0x9, PT ;  /* 0x000000090400780c */ /* 0x000fe20003f64270 */
[----:B------:R-:W-:Y:S01]  /*31e0*/  FMUL R7, R6, R91 ;  /* 0x0000005b06077220 */ /* 0x000fe20000400000 */
[----:B------:R-:W-:Y:S02]  /*31f0*/  BSSY B1, `(.L_x_40) ;  /* 0x000000a000017945 */ /* 0x000fe40003800000 */
[----:B------:R-:W-:Y:S01]  /*3200*/  IADD3 R6, P1, P2, R15, R20, R121 ;  /* 0x000000140f067210 */ /* 0x000fe20007a3e079 */
[----:B------:R-:W-:Y:S01]  /*3210*/  FFMA R60, R60, R90, R7 ;  /* 0x0000005a3c3c7223 */ /* 0x000fe20000000007 */
[----:B------:R-:W-:Y:S02]  /*3220*/  P2R R120, PR, RZ, 0x8 ;  /* 0x00000008ff787803 */ /* 0x000fe40000000000 */
[----:B------:R-:W-:-:S02]  /*3230*/  IADD3.X R7, R5, R21, R123, P1, P2 ;  /* 0x0000001505077210 */ /* 0x000fc40000fe447b */
[----:B------:R-:W-:Y:S02]  /*3240*/  F2FP.BF16.F32.PACK_AB R60, RZ, R60 ;  /* 0x0000003cff3c723e */ /* 0x000fe400000010ff */
[----:B------:R-:W-:-:S03]  /*3250*/  ISETP.GT.AND P1, PT, R3, RZ, P3 ;  /* 0x000000ff0300720c */ /* 0x000fc60001f24270 */
[----:B------:R0:W-:Y:S10]  /*3260*/  @P0 STG.E.U16 desc[UR36][R20.64+0x10], R60 ;  /* 0x0000103c14000986 */ /* 0x0001f4000c101524 */
[----:B------:R-:W-:Y:S05]  /*3270*/  @!P1 BRA `(.L_x_41) ;  /* 0x0000000000049947 */ /* 0x000fea0003800000 */
[----:B------:R3:W5:Y:S02]  /*3280*/  LDG.E.LTC128B.U16 R116, desc[UR36][R8.64+0x12] ;  /* 0x0000122408747981 */ /* 0x000764000c1e1520 */
.L_x_41:
[----:B------:R-:W-:Y:S05]  /*3290*/  BSYNC B1 ;  /* 0x0000000000017941 */ /* 0x000fea0003800000 */
.L_x_40:
[----:B0----5:R-:W-:Y:S01]  /*32a0*/  IMAD.U32 R60, R116, 0x10000, RZ ;  /* 0x00010000743c7824 */ /* 0x021fe200078e00ff */
[----:B------:R-:W-:Y:S01]  /*32b0*/  ISETP.GT.AND P0, PT, R3, 0x8, P4 ;  /* 0x000000080300780c */ /* 0x000fe20002704270 */
[----:B------:R-:W-:Y:S02]  /*32c0*/  BSSY B1, `(.L_x_42) ;  /* 0x0000007000017945 */ /* 0x000fe40003800000 */
[----:B------:R-:W-:-:S04]  /*32d0*/  FMUL R60, R60, R91 ;  /* 0x0000005b3c3c7220 */ /* 0x000fc80000400000 */
[----:B------:R-:W-:-:S05]  /*32e0*/  FFMA R60, R61, R90, R60 ;  /* 0x0000005a3d3c7223 */ /* 0x000fca000000003c */
[----:B------:R-:W-:-:S05]  /*32f0*/  F2FP.BF16.F32.PACK_AB R60, RZ, R60 ;  /* 0x0000003cff3c723e */ /* 0x000fca00000010ff */
[----:B------:R0:W-:Y:S01]  /*3300*/  @P1 STG.E.U16 desc[UR36][R20.64+0x12], R60 ;  /* 0x0000123c14001986 */ /* 0x0001e2000c101524 */
[----:B------:R-:W-:Y:S05]  /*3310*/  @!P0 BRA `(.L_x_43) ;  /* 0x0000000000048947 */ /* 0x000fea0003800000 */
[----:B------:R0:W5:Y:S02]  /*3320*/  LDG.E.LTC128B.U16 R116, desc[UR36][R56.64+0x10] ;  /* 0x0000102438747981 */ /* 0x000164000c1e1520 */
.L_x_43:
[----:B------:R-:W-:Y:S05]  /*3330*/  BSYNC B1 ;  /* 0x0000000000017941 */ /* 0x000fea0003800000 */
.L_x_42:
        /* <DEDUP_REMOVED lines=9> */
.L_x_45:
[----:B------:R-:W-:Y:S05]  /*33d0*/  BSYNC B1 ;  /* 0x0000000000017941 */ /* 0x000fea0003800000 */
.L_x_44:
[----:B-----5:R-:W-:Y:S01]  /*33e0*/  IMAD.U32 R60, R116, 0x10000, RZ ;  /* 0x00010000743c7824 */ /* 0x020fe200078e00ff */
[----:B------:R-:W-:Y:S01]  /*33f0*/  IADD3 R123, P0, R110, 0x80, RZ ;  /* 0x000000806e7b7810 */ /* 0x000fe20007f1e0ff */
[----:B------:R-:W-:Y:S01]  /*3400*/  BSSY B1, `(.L_x_46) ;  /* 0x000000b000017945 */ /* 0x000fe20003800000 */
[----:B------:R-:W-:Y:S01]  /*3410*/  ISETP.GT.AND P2, PT, R4, 0x10, PT ;  /* 0x000000100400780c */ /* 0x000fe20003f44270 */
[----:B------:R-:W-:Y:S02]  /*3420*/  FMUL R60, R60, R91 ;  /* 0x0000005b3c3c7220 */ /* 0x000fe40000400000 */
[----:B------:R-:W-:Y:S01]  /*3430*/  IMAD.X R111, RZ, RZ, R111, P0 ;  /* 0x000000ffff6f7224 */ /* 0x000fe200000e066f */
[----:B------:R-:W-:Y:S01]  /*3440*/  ISETP.GT.AND P0, PT, R3, RZ, P2 ;  /* 0x000000ff0300720c */ /* 0x000fe20001704270 */
[----:B------:R-:W-:Y:S01]  /*3450*/  FFMA R60, R63, R90, R60 ;  /* 0x0000005a3f3c7223 */ /* 0x000fe2000000003c */
[----:B------:R-:W-:-:S04]  /*3460*/  P2R R121, PR, RZ, 0x4 ;  /* 0x00000004ff797803 */ /* 0x000fc80000000000 */
[----:B------:R-:W-:-:S05]  /*3470*/  F2FP.BF16.F32.PACK_AB R60, RZ, R60 ;  /* 0x0000003cff3c723e */ /* 0x000fca00000010ff */
[----:B------:R0:W-:Y:S02]  /*3480*/  @P1 STG.E.U16 desc[UR36][R58.64+0x12], R60 ;  /* 0x0000123c3a001986 */ /* 0x0001e4000c101524 */
[----:B------:R-:W-:Y:S05]  /*3490*/  @!P0 BRA `(.L_x_47) ;  /* 0x0000000000048947 */ /* 0x000fea0003800000 */
[----:B------:R0:W5:Y:S02]  /*34a0*/  LDG.E.LTC128B.U16 R116, desc[UR36][R8.64+0x20] ;  /* 0x0000202408747981 */ /* 0x000164000c1e1520 */
.L_x_47:
[----:B------:R-:W-:Y:S05]  /*34b0*/  BSYNC B1 ;  /* 0x0000000000017941 */ /* 0x000fea0003800000 */
.L_x_46:
[----:B0----5:R-:W-:Y:S01]  /*34c0*/  IMAD.U32 R60, R116, 0x10000, RZ ;  /* 0x00010000743c7824 */ /* 0x021fe200078e00ff */
[----:B------:R-:W-:Y:S01]  /*34d0*/  ISETP.GT.AND P1, PT, R4, 0x11, PT ;  /* 0x000000110400780c */ /* 0x000fe20003f24270 */
[-C--:B------:R-:W-:Y:S01]  /*34e0*/  IMAD.WIDE.U32 R62, R123, R108.reuse, R10 ;  /* 0x0000006c7b3e7225 */ /* 0x080fe200078e000a */
[----:B------:R-:W-:Y:S03]  /*34f0*/  BSSY B1, `(.L_x_48) ;  /* 0x0000021000017945 */ /* 0x000fe60003800000 */
[----:B------:R-:W-:Y:S01]  /*3500*/  FMUL R61, R60, R91 ;  /* 0x0000005b3c3d7220 */ /* 0x000fe20000400000 */
[----:B------:R-:W-:-:S03]  /*3510*/  IMAD R60, R111, R108, RZ ;  /* 0x0000006c6f3c7224 */ /* 0x000fc600078e02ff */
[----:B------:R-:W-:Y:S01]  /*3520*/  FFMA R61, R64, R90, R61 ;  /* 0x0000005a403d7223 */ /* 0x000fe2000000003d */
[----:B------:R-:W-:-:S04]  /*3530*/  IMAD R107, R123, R109, R60 ;  /* 0x0000006d7b6b7224 */ /* 0x000fc800078e023c */
[----:B------:R-:W-:Y:S01]  /*3540*/  F2FP.BF16.F32.PACK_AB R61, RZ, R61 ;  /* 0x0000003dff3d723e */ /* 0x000fe200000010ff */
[----:B------:R-:W-:-:S03]  /*3550*/  IMAD.IADD R63, R107, 0x1, R63 ;  /* 0x000000016b3f7824 */ /* 0x000fc600078e023f */
[----:B------:R-:W-:Y:S01]  /*3560*/  PRMT R64, R61, 0x7610, R64 ;  /* 0x000076103d407816 */ /* 0x000fe20000000040 */
[----:B------:R-:W-:-:S04]  /*3570*/  IMAD.WIDE.U32 R60, R123, R108, R104 ;  /* 0x0000006c7b3c7225 */ /* 0x000fc800078e0068 */
[----:B------:R0:W-:Y:S01]  /*3580*/  @P0 STG.E.U16 desc[UR36][R20.64+0x20], R64 ;  /* 0x0000204014000986 */ /* 0x0001e2000c101524 */
[----:B------:R-:W-:Y:S01]  /*3590*/  IMAD.WIDE.U32 R110, R23, R14, R62 ;  /* 0x0000000e176e7225 */ /* 0x000fe200078e003e */
[----:B------:R-:W-:-:S03]  /*35a0*/  LEA R62, P0, R60, R12, 0x1 ;  /* 0x0000000c3c3e7211 */ /* 0x000fc600078008ff */
[----:B------:R-:W-:Y:S02]  /*35b0*/  IMAD.IADD R61, R61, 0x1, R107 ;  /* 0x000000013d3d7824 */ /* 0x000fe400078e026b */
[----:B------:R-:W-:-:S03]  /*35c0*/  IMAD.WIDE.U32 R108, R123, R108, R114 ;  /* 0x0000006c7b6c7225 */ /* 0x000fc600078e0072 */
[----:B------:R-:W-:Y:S01]  /*35d0*/  LEA.HI.X R63, R60, R13, R61, 0x1, P0 ;  /* 0x0000000d3c3f7211 */ /* 0x000fe200000f0c3d */
[----:B------:R-:W-:Y:S01]  /*35e0*/  IMAD.IADD R61, R103, 0x1, R111 ;  /* 0x00000001673d7824 */ /* 0x000fe200078e026f */
[----:B------:R-:W-:Y:S01]  /*35f0*/  LEA R60, P0, R110, R12, 0x1 ;  /* 0x0000000c6e3c7211 */ /* 0x000fe200078008ff */
[----:B------:R-:W-:-:S03]  /*3600*/  IMAD.IADD R107, R107, 0x1, R109 ;  /* 0x000000016b6b7824 */ /* 0x000fc600078e026d */
[----:B------:R-:W-:Y:S02]  /*3610*/  LEA.HI.X R61, R110, R13, R61, 0x1, P0 ;  /* 0x0000000d6e3d7211 */ /* 0x000fe400000f0c3d */
[----:B------:R-:W-:-:S05]  /*3620*/  IADD3 R106, P0, R106, R108, RZ ;  /* 0x0000006c6a6a7210 */ /* 0x000fca0007f1e0ff */
[----:B0-----:R-:W-:Y:S01]  /*3630*/  IMAD.X R64, R107, 0x1, R105, P0 ;  /* 0x000000016b407824 */ /* 0x001fe200000e0669 */
[----:B------:R-:W-:-:S05]  /*3640*/  IADD3 R104, P0, R10, R108, RZ ;  /* 0x0000006c0a687210 */ /* 0x000fca0007f1e0ff */
[----:B------:R-:W-:Y:S01]  /*3650*/  IMAD.X R105, R11, 0x1, R107, P0 ;  /* 0x000000010b697824 */ /* 0x000fe200000e066b */
[----:B------:R-:W-:Y:S01]  /*3660*/  LEA R10, P0, R106, R12, 0x1 ;  /* 0x0000000c6a0a7211 */ /* 0x000fe200078008ff */
[----:B------:R-:W-:-:S03]  /*3670*/  IMAD.WIDE.U32 R104, R23, R14, R104 ;  /* 0x0000000e17687225 */ /* 0x000fc600078e0068 */
[----:B------:R-:W-:Y:S01]  /*3680*/  LEA.HI.X R11, R106, R13, R64, 0x1, P0 ;  /* 0x0000000d6a0b7211 */ /* 0x000fe200000f0c40 */
[----:B------:R-:W-:Y:S01]  /*3690*/  IMAD.IADD R103, R103, 0x1, R105 ;  /* 0x0000000167677824 */ /* 0x000fe200078e0269 */
[----:B------:R-:W-:-:S04]  /*36a0*/  LEA R12, P0, R104, R12, 0x1 ;  /* 0x0000000c680c7211 */ /* 0x000fc800078008ff */
[----:B------:R-:W-:Y:S02]  /*36b0*/  LEA.HI.X R13, R104, R13, R103, 0x1, P0 ;  /* 0x0000000d680d7211 */ /* 0x000fe400000f0c67 */
[----:B------:R-:W-:Y:S02]  /*36c0*/  ISETP.GT.AND P0, PT, R3, RZ, P1 ;  /* 0x000000ff0300720c */ /* 0x000fe40000f04270 */
[----:B------:R-:W-:-:S11]  /*36d0*/  P2R R103, PR, RZ, 0x2 ;  /* 0x00000002ff677803 */ /* 0x000fd60000000000 */
[----:B------:R-:W-:Y:S05]  /*36e0*/  @!P0 BRA `(.L_x_49) ;  /* 0x0000000000048947 */ /* 0x000fea0003800000 */
[----:B------:R0:W5:Y:S02]  /*36f0*/  LDG.E.LTC128B.U16 R116, desc[UR36][R8.64+0x22] ;  /* 0x0000222408747981 */ /* 0x000164000c1e1520 */
.L_x_49:
[----:B------:R-:W-:Y:S05]  /*3700*/  BSYNC B1 ;  /* 0x0000000000017941 */ /* 0x000fea0003800000 */
.L_x_48:
[----:B-----5:R-:W-:Y:S01]  /*3710*/  IMAD.U32 R14, R116, 0x10000, RZ ;  /* 0x00010000740e7824 */ /* 0x020fe200078e00ff */
[----:B------:R-:W-:Y:S03]  /*3720*/  BSSY B1, `(.L_x_50) ;  /* 0x0000008000017945 */ /* 0x000fe60003800000 */
[----:B------:R-:W-:-:S04]  /*3730*/  FMUL R14, R14, R91 ;  /* 0x0000005b0e0e7220 */ /* 0x000fc80000400000 */
[----:B------:R-:W-:-:S05]  /*3740*/  FFMA R14, R65, R90, R14 ;  /* 0x0000005a410e7223 */ /* 0x000fca000000000e */
[----:B------:R-:W-:-:S05]  /*3750*/  F2FP.BF16.F32.PACK_AB R14, RZ, R14 ;  /* 0x0000000eff0e723e */ /* 0x000fca00000010ff */
[----:B------:R0:W-:Y:S01]  /*3760*/  @P0 STG.E.U16 desc[UR36][R20.64+0x22], R14 ;  /* 0x0000220e14000986 */ /* 0x0001e2000c101524 */
[----:B------:R-:W-:-:S13]  /*3770*/  ISETP.GT.AND P0, PT, R3, 0x8, P2 ;  /* 0x000000080300780c */ /* 0x000fda0001704270 */
[----:B0-----:R-:W-:Y:S05]  /*3780*/  @!P0 BRA `(.L_x_51) ;  /* 0x0000000000048947 */ /* 0x001fea0003800000 */
[----:B------:R0:W5:Y:S02]  /*3790*/  LDG.E.LTC128B.U16 R116, desc[UR36][R56.64+0x20] ;  /* 0x0000202438747981 */ /* 0x000164000c1e1520 */
.L_x_51:
[----:B------:R-:W-:Y:S05]  /*37a0*/  BSYNC B1 ;  /* 0x0000000000017941 */ /* 0x000fea0003800000 */
.L_x_50:
        /* <DEDUP_REMOVED lines=9> */
.L_x_53:
[----:B------:R-:W-:Y:S05]  /*3840*/  BSYNC B1 ;  /* 0x0000000000017941 */ /* 0x000fea0003800000 */
.L_x_52:
[----:B-----5:R-:W-:Y:S01]  /*3850*/  IMAD.U32 R14, R116, 0x10000, RZ ;  /* 0x00010000740e7824 */ /* 0x020fe200078e00ff */
[----:B------:R-:W-:Y:S01]  /*3860*/  ISETP.GT.AND P2, PT, R4, 0x18, PT ;  /* 0x000000180400780c */ /* 0x000fe20003f44270 */
[----:B------:R-:W-:Y:S02]  /*3870*/  BSSY B1, `(.L_x_54) ;  /* 0x0000009000017945 */ /* 0x000fe40003800000 */
[----:B------:R-:W-:Y:S01]  /*3880*/  FMUL R14, R14, R91 ;  /* 0x0000005b0e0e7220 */ /* 0x000fe20000400000 */
[----:B------:R-:W-:-:S03]  /*3890*/  P2R R104, PR, RZ, 0x4 ;  /* 0x00000004ff687803 */ /* 0x000fc60000000000 */
[----:B------:R-:W-:-:S05]  /*38a0*/  FFMA R14, R67, R90, R14 ;  /* 0x0000005a430e7223 */ /* 0x000fca000000000e */
[----:B------:R-:W-:-:S05]  /*38b0*/  F2FP.BF16.F32.PACK_AB R14, RZ, R14 ;  /* 0x0000000eff0e723e */ /* 0x000fca00000010ff */
[----:B------:R0:W-:Y:S01]  /*38c0*/  @P0 STG.E.U16 desc[UR36][R58.64+0x22], R14 ;  /* 0x0000220e3a000986 */ /* 0x0001e2000c101524 */
[----:B------:R-:W-:-:S13]  /*38d0*/  ISETP.GT.AND P0, PT, R3, RZ, P2 ;  /* 0x000000ff0300720c */ /* 0x000fda0001704270 */
[----:B0-----:R-:W-:Y:S05]  /*38e0*/  @!P0 BRA `(.L_x_55) ;  /* 0x0000000000048947 */ /* 0x001fea0003800000 */
[----:B------:R0:W5:Y:S02]  /*38f0*/  LDG.E.LTC128B.U16 R116, desc[UR36][R8.64+0x30] ;  /* 0x0000302408747981 */ /* 0x000164000c1e1520 */
.L_x_55:
[----:B------:R-:W-:Y:S05]  /*3900*/  BSYNC B1 ;  /* 0x0000000000017941 */ /* 0x000fea0003800000 */
.L_x_54:
[----:B-----5:R-:W-:Y:S01]  /*3910*/  IMAD.U32 R14, R116, 0x10000, RZ ;  /* 0x00010000740e7824 */ /* 0x020fe200078e00ff */
[----:B------:R-:W-:Y:S01]  /*3920*/  ISETP.GT.AND P1, PT, R4, 0x19, PT ;  /* 0x000000190400780c */ /* 0x000fe20003f24270 */
[----:B------:R-:W-:Y:S02]  /*3930*/  BSSY B1, `(.L_x_56) ;  /* 0x0000009000017945 */ /* 0x000fe40003800000 */
[----:B------:R-:W-:-:S04]  /*3940*/  FMUL R23, R14, R91 ;  /* 0x0000005b0e177220 */ /* 0x000fc80000400000 */
[----:B------:R-:W-:Y:S01]  /*3950*/  FFMA R23, R68, R90, R23 ;  /* 0x0000005a44177223 */ /* 0x000fe20000000017 */
[----:B------:R-:W-:-:S04]  /*3960*/  P2R R68, PR, RZ, 0x2 ;  /* 0x00000002ff447803 */ /* 0x000fc80000000000 */
[----:B------:R-:W-:-:S05]  /*3970*/  F2FP.BF16.F32.PACK_AB R23, RZ, R23 ;  /* 0x00000017ff17723e */ /* 0x000fca00000010ff */
[----:B------:R0:W-:Y:S01]  /*3980*/  @P0 STG.E.U16 desc[UR36][R20.64+0x30], R23 ;  /* 0x0000301714000986 */ /* 0x0001e2000c101524 */
[----:B------:R-:W-:-:S13]  /*3990*/  ISETP.GT.AND P0, PT, R3, RZ, P1 ;  /* 0x000000ff0300720c */ /* 0x000fda0000f04270 */
[----:B0-----:R-:W-:Y:S05]  /*39a0*/  @!P0 BRA `(.L_x_57) ;  /* 0x0000000000048947 */ /* 0x001fea0003800000 */
[----:B------:R0:W5:Y:S02]  /*39b0*/  LDG.E.LTC128B.U16 R116, desc[UR36][R8.64+0x32] ;  /* 0x0000322408747981 */ /* 0x000164000c1e1520 */
.L_x_57:
[----:B------:R-:W-:Y:S05]  /*39c0*/  BSYNC B1 ;  /* 0x0000000000017941 */ /* 0x000fea0003800000 */
.L_x_56:
        /* <DEDUP_REMOVED lines=9> */
.L_x_59:
[----:B------:R-:W-:Y:S05]  /*3a60*/  BSYNC B1 ;  /* 0x0000000000017941 */ /* 0x000fea0003800000 */
.L_x_58:
        /* <DEDUP_REMOVED lines=9> */
.L_x_61:
[----:B------:R-:W-:Y:S05]  /*3b00*/  BSYNC B1 ;  /* 0x0000000000017941 */ /* 0x000fea0003800000 */
.L_x_60:
        /* <DEDUP_REMOVED lines=11> */
.L_x_63:
[----:B------:R-:W-:Y:S05]  /*3bc0*/  BSYNC B1 ;  /* 0x0000000000017941 */ /* 0x000fea0003800000 */
.L_x_62:
        /* <DEDUP_REMOVED lines=11> */
.L_x_65:
[----:B------:R-:W-:Y:S05]  /*3c80*/  BSYNC B1 ;  /* 0x0000000000017941 */ /* 0x000fea0003800000 */
.L_x_64:
        /* <DEDUP_REMOVED lines=9> */
.L_x_67:
[----:B------:R-:W-:Y:S05]  /*3d20*/  BSYNC B1 ;  /* 0x0000000000017941 */ /* 0x000fea0003800000 */
.L_x_66:
        /* <DEDUP_REMOVED lines=9> */
.L_x_69:
[----:B------:R-:W-:Y:S05]  /*3dc0*/  BSYNC B1 ;  /* 0x0000000000017941 */ /* 0x000fea0003800000 */
.L_x_68:
        /* <DEDUP_REMOVED lines=11> */
.L_x_71:
[----:B------:R-:W-:Y:S05]  /*3e80*/  BSYNC B1 ;  /* 0x0000000000017941 */ /* 0x000fea0003800000 */
.L_x_70:
        /* <DEDUP_REMOVED lines=11> */
.L_x_73:
[----:B------:R-:W-:Y:S05]  /*3f40*/  BSYNC B1 ;  /* 0x0000000000017941 */ /* 0x000fea0003800000 */
.L_x_72:
        /* <DEDUP_REMOVED lines=9> */
.L_x_75:
[----:B------:R-:W-:Y:S05]  /*3fe0*/  BSYNC B1 ;  /* 0x0000000000017941 */ /* 0x000fea0003800000 */
.L_x_74:
        /* <DEDUP_REMOVED lines=9> */
.L_x_77:
[----:B------:R-:W-:Y:S05]  /*4080*/  BSYNC B1 ;  /* 0x0000000000017941 */ /* 0x000fea0003800000 */
.L_x_76:
[----:B-----5:R-:W-:Y:S01]  /*4090*/  IMAD.U32 R14, R116, 0x10000, RZ ;  /* 0x00010000740e7824 */ /* 0x020fe200078e00ff */
[----:B------:R-:W-:Y:S01]  /*40a0*/  ISETP.GT.AND P3, PT, R4, 0x30, PT ;  /* 0x000000300400780c */ /* 0x000fe20003f64270 */
[----:B------:R-:W-:Y:S02]  /*40b0*/  BSSY B1, `(.L_x_78) ;  /* 0x0000008000017945 */ /* 0x000fe40003800000 */
[----:B------:R-:W-:-:S04]  /*40c0*/  FMUL R14, R14, R91 ;  /* 0x0000005b0e0e7220 */ /* 0x000fc80000400000 */
[----:B------:R-:W-:-:S05]  /*40d0*/  FFMA R14, R79, R90, R14 ;  /* 0x0000005a4f0e7223 */ /* 0x000fca000000000e */
[----:B------:R-:W-:-:S05]  /*40e0*/  F2FP.BF16.F32.PACK_AB R14, RZ, R14 ;  /* 0x0000000eff0e723e */ /* 0x000fca00000010ff */
[----:B------:R0:W-:Y:S01]  /*40f0*/  @P0 STG.E.U16 desc[UR36][R58.64+0x52], R14 ;  /* 0x0000520e3a000986 */ /* 0x0001e2000c101524 */
[----:B------:R-:W-:-:S13]  /*4100*/  ISETP.GT.AND P0, PT, R3, RZ, P3 ;  /* 0x000000ff0300720c */ /* 0x000fda0001f04270 */
[----:B0-----:R-:W-:Y:S05]  /*4110*/  @!P0 BRA `(.L_x_79) ;  /* 0x0000000000048947 */ /* 0x001fea0003800000 */
[----:B------:R0:W5:Y:S02]  /*4120*/  LDG.E.LTC128B.U16 R116, desc[UR36][R8.64+0x60] ;  /* 0x0000602408747981 */ /* 0x000164000c1e1520 */
.L_x_79:
[----:B------:R-:W-:Y:S05]  /*4130*/  BSYNC B1 ;  /* 0x0000000000017941 */ /* 0x000fea0003800000 */
.L_x_78:
        /* <DEDUP_REMOVED lines=10> */
.L_x_81:
[----:B------:R-:W-:Y:S05]  /*41e0*/  BSYNC B1 ;  /* 0x0000000000017941 */ /* 0x000fea0003800000 */
.L_x_80:
        /* <DEDUP_REMOVED lines=9> */
.L_x_83:
[----:B------:R-:W-:Y:S05]  /*4280*/  BSYNC B1 ;  /* 0x0000000000017941 */ /* 0x000fea0003800000 */
.L_x_82:
        /* <DEDUP_REMOVED lines=9> */
.L_x_85:
[----:B------:R-:W-:Y:S05]  /*4320*/  BSYNC B1 ;  /* 0x0000000000017941 */ /* 0x000fea0003800000 */
.L_x_84:
        /* <DEDUP_REMOVED lines=10> */
.L_x_87:
[----:B------:R-:W-:Y:S05]  /*43d0*/  BSYNC B1 ;  /* 0x0000000000017941 */ /* 0x000fea0003800000 */
.L_x_86:
[----:B-----5:R-:W-:Y:S01]  /*43e0*/  IMAD.U32 R14, R116, 0x10000, RZ ;  /* 0x00010000740e7824 */ /* 0x020fe200078e00ff */
[----:B------:R-:W-:Y:S03]  /*43f0*/  BSSY B1, `(.L_x_88) ;  /* 0x000000f000017945 */ /* 0x000fe60003800000 */
[----:B------:R-:W-:-:S04]  /*4400*/  FMUL R23, R14, R91 ;  /* 0x0000005b0e177220 */ /* 0x000fc80000400000 */
[----:B------:R-:W-:-:S05]  /*4410*/  FFMA R23, R84, R90, R23 ;  /* 0x0000005a54177223 */ /* 0x000fca0000000017 */
[----:B------:R-:W-:-:S05]  /*4420*/  F2FP.BF16.F32.PACK_AB R23, RZ, R23 ;  /* 0x00000017ff17723e */ /* 0x000fca00000010ff */
[----:B------:R0:W-:Y:S01]  /*4430*/  @P0 STG.E.U16 desc[UR36][R20.64+0x70], R23 ;  /* 0x0000701714000986 */ /* 0x0001e2000c101524 */
[----:B------:R-:W-:-:S05]  /*4440*/  IADD3 R64, P0, R15, R112, RZ ;  /* 0x000000700f407210 */ /* 0x000fca0007f1e0ff */
[----:B------:R-:W-:Y:S01]  /*4450*/  IMAD.X R65, R5, 0x1, R113, P0 ;  /* 0x0000000105417824 */ /* 0x000fe200000e0671 */
[----:B------:R-:W-:-:S05]  /*4460*/  IADD3 R66, P0, R15, R112, RZ ;  /* 0x000000700f427210 */ /* 0x000fca0007f1e0ff */
[----:B------:R-:W-:Y:S01]  /*4470*/  IMAD.X R67, R5, 0x1, R113, P0 ;  /* 0x0000000105437824 */ /* 0x000fe200000e0671 */
[----:B------:R-:W-:-:S05]  /*4480*/  IADD3 R14, P0, R15, R20, RZ ;  /* 0x000000140f0e7210 */ /* 0x000fca0007f1e0ff */
[----:B------:R-:W-:Y:S01]  /*4490*/  IMAD.X R15, R5, 0x1, R21, P0 ;  /* 0x00000001050f7824 */ /* 0x000fe200000e0615 */
[----:B------:R-:W-:-:S04]  /*44a0*/  ISETP.GT.AND P0, PT, R4, 0x39, PT ;  /* 0x000000390400780c */ /* 0x000fc80003f04270 */
[----:B------:R-:W-:-:S13]  /*44b0*/  ISETP.GT.AND P4, PT, R3, RZ, P0 ;  /* 0x000000ff0300720c */ /* 0x000fda0000784270 */
[----:B0-----:R-:W-:Y:S05]  /*44c0*/  @!P4 BRA `(.L_x_89) ;  /* 0x000000000004c947 */ /* 0x001fea0003800000 */
[----:B------:R0:W5:Y:S02]  /*44d0*/  LDG.E.LTC128B.U16 R116, desc[UR36][R8.64+0x72] ;  /* 0x0000722408747981 */ /* 0x000164000c1e1520 */
.L_x_89:
[----:B------:R-:W-:Y:S05]  /*44e0*/  BSYNC B1 ;  /* 0x0000000000017941 */ /* 0x000fea0003800000 */
.L_x_88:
        /* <DEDUP_REMOVED lines=9> */
.L_x_91:
[----:B------:R-:W-:Y:S05]  /*4580*/  BSYNC B1 ;  /* 0x0000000000017941 */ /* 0x000fea0003800000 */
.L_x_90:
        /* <DEDUP_REMOVED lines=9> */
.L_x_93:
[----:B------:R-:W-:Y:S05]  /*4620*/  BSYNC B1 ;  /* 0x0000000000017941 */ /* 0x000fea0003800000 */
.L_x_92:
[----:B-----5:R-:W-:-:S04]  /*4630*/  IMAD.U32 R4, R116, 0x10000, RZ ;  /* 0x0001000074047824 */ /* 0x020fc800078e00ff */
[----:B------:R-:W-:-:S04]  /*4640*/  FMUL R4, R4, R91 ;  /* 0x0000005b04047220 */ /* 0x000fc80000400000 */
[----:B------:R-:W-:-:S05]  /*4650*/  FFMA R4, R87, R90, R4 ;  /* 0x0000005a57047223 */ /* 0x000fca0000000004 */
[----:B------:R-:W-:-:S04]  /*4660*/  F2FP.BF16.F32.PACK_AB R4, RZ, R4 ;  /* 0x00000004ff04723e */ /* 0x000fc800000010ff */
[----:B-1-34-:R-:W-:-:S05]  /*4670*/  PRMT R8, R4, 0x7610, R8 ;  /* 0x0000761004087816 */ /* 0x01afca0000000008 */
[----:B------:R1:W-:Y:S01]  /*4680*/  @P4 STG.E.U16 desc[UR36][R58.64+0x72], R8 ;  /* 0x000072083a004986 */ /* 0x0003e2000c101524 */
[----:B------:R-:W-:-:S13]  /*4690*/  ISETP.GT.AND P4, PT, R3, 0x80, P6 ;  /* 0x000000800300780c */ /* 0x000fda0003784270 */
[----:B------:R-:W3:Y:S01]  /*46a0*/  @P4 LDG.E.LTC128B.U16 R116, desc[UR36][R62.64] ;  /* 0x000000243e744981 */ /* 0x000ee2000c1e1520 */
[----:B------:R-:W-:Y:S01]  /*46b0*/  BSSY B1, `(.L_x_94) ;  /* 0x000000a000017945 */ /* 0x000fe20003800000 */
[----:B---3--:R-:W-:-:S04]  /*46c0*/  IMAD.U32 R4, R116, 0x10000, RZ ;  /* 0x0001000074047824 */ /* 0x008fc800078e00ff */
[----:B------:R-:W-:-:S04]  /*46d0*/  FMUL R5, R4, R91 ;  /* 0x0000005b04057220 */ /* 0x000fc80000400000 */
[----:B------:R-:W-:-:S05]  /*46e0*/  FFMA R5, R24, R90, R5 ;  /* 0x0000005a18057223 */ /* 0x000fca0000000005 */
[----:B------:R-:W-:-:S05]  /*46f0*/  F2FP.BF16.F32.PACK_AB R5, RZ, R5 ;  /* 0x00000005ff05723e */ /* 0x000fca00000010ff */
[----:B------:R1:W-:Y:S01]  /*4700*/  @P4 STG.E.U16 desc[UR36][R14.64], R5 ;  /* 0x000000050e004986 */ /* 0x0003e2000c101524 */
[----:B------:R-:W-:-:S04]  /*4710*/  ISETP.NE.AND P4, PT, R119, RZ, PT ;  /* 0x000000ff7700720c */ /* 0x000fc80003f85270 */
[----:B------:R-:W-:-:S13]  /*4720*/  ISETP.GT.AND P4, PT, R3, 0x80, P4 ;  /* 0x000000800300780c */ /* 0x000fda0002784270 */
[----:B-1----:R-:W-:Y:S05]  /*4730*/  @!P4 BRA `(.L_x_95) ;  /* 0x000000000004c947 */ /* 0x002fea0003800000 */
[----:B------:R1:W5:Y:S02]  /*4740*/  LDG.E.LTC128B.U16 R116, desc[UR36][R60.64+0x2] ;  /* 0x000002243c747981 */ /* 0x000364000c1e1520 */
.L_x_95:
[----:B------:R-:W-:Y:S05]  /*4750*/  BSYNC B1 ;  /* 0x0000000000017941 */ /* 0x000fea0003800000 */
.L_x_94:
[----:B-----5:R-:W-:Y:S01]  /*4760*/  IMAD.U32 R4, R116, 0x10000, RZ ;  /* 0x0001000074047824 */ /* 0x020fe200078e00ff */
[----:B------:R-:W-:Y:S01]  /*4770*/  ISETP.GT.AND P6, PT, R3, 0x88, P6 ;  /* 0x000000880300780c */ /* 0x000fe200037c4270 */
[----:B------:R-:W-:Y:S01]  /*4780*/  @P4 IMAD.MOV.U32 R5, RZ, RZ, R15 ;  /* 0x000000ffff054224 */ /* 0x000fe200078e000f */
[----:B------:R-:W-:Y:S01]  /*4790*/  BSSY B1, `(.L_x_96) ;  /* 0x0000009000017945 */ /* 0x000fe20003800000 */
[----:B------:R-:W-:-:S04]  /*47a0*/  FMUL R4, R4, R91 ;  /* 0x0000005b04047220 */ /* 0x000fc80000400000 */
[----:B------:R-:W-:-:S05]  /*47b0*/  FFMA R4, R25, R90, R4 ;  /* 0x0000005a19047223 */ /* 0x000fca0000000004 */
[----:B------:R-:W-:-:S04]  /*47c0*/  F2FP.BF16.F32.PACK_AB R4, RZ, R4 ;  /* 0x00000004ff04723e */ /* 0x000fc800000010ff */
[----:B------:R-:W-:Y:S01]  /*47d0*/  PRMT R8, R4, 0x7610, R8 ;  /* 0x0000761004087816 */ /* 0x000fe20000000008 */
[----:B------:R-:W-:-:S05]  /*47e0*/  @P4 IMAD.MOV.U32 R4, RZ, RZ, R14 ;  /* 0x000000ffff044224 */ /* 0x000fca00078e000e */
[----:B------:R3:W-:Y:S01]  /*47f0*/  @P4 STG.E.U16 desc[UR36][R4.64+0x2], R8 ;  /* 0x0000020804004986 */ /* 0x0007e2000c101524 */
[----:B------:R-:W-:Y:S05]  /*4800*/  @!P6 BRA `(.L_x_97) ;  /* 0x000000000004e947 */ /* 0x000fea0003800000 */
[----:B------:R4:W5:Y:S02]  /*4810*/  LDG.E.LTC128B.U16 R116, desc[UR36][R10.64] ;  /* 0x000000240a747981 */ /* 0x000964000c1e1520 */
.L_x_97:
[----:B------:R-:W-:Y:S05]  /*4820*/  BSYNC B1 ;  /* 0x0000000000017941 */ /* 0x000fea0003800000 */
.L_x_96:
[----:B---3-5:R-:W-:Y:S01]  /*4830*/  IMAD.U32 R4, R116, 0x10000, RZ ;  /* 0x0001000074047824 */ /* 0x028fe200078e00ff */
[----:B------:R-:W-:Y:S01]  /*4840*/  ISETP.NE.AND P4, PT, R119, RZ, PT ;  /* 0x000000ff7700720c */ /* 0x000fe20003f85270 */
[----:B------:R-:W-:Y:S02]  /*4850*/  BSSY B1, `(.L_x_98) ;  /* 0x0000008000017945 */ /* 0x000fe40003800000 */
[----:B------:R-:W-:Y:S01]  /*4860*/  FMUL R5, R4, R91 ;  /* 0x0000005b04057220 */ /* 0x000fe20000400000 */
[----:B------:R-:W-:-:S03]  /*4870*/  ISETP.GT.AND P4, PT, R3, 0x88, P4 ;  /* 0x000000880300780c */ /* 0x000fc60002784270 */
[----:B------:R-:W-:-:S05]  /*4880*/  FFMA R5, R26, R90, R5 ;  /* 0x0000005a1a057223 */ /* 0x000fca0000000005 */
[----:B------:R-:W-:-:S05]  /*4890*/  F2FP.BF16.F32.PACK_AB R5, RZ, R5 ;  /* 0x00000005ff05723e */ /* 0x000fca00000010ff */
[----:B------:R3:W-:Y:S01]  /*48a0*/  @P6 STG.E.U16 desc[UR36][R64.64], R5 ;  /* 0x0000000540006986 */ /* 0x0007e2000c101524 */
[----:B------:R-:W-:Y:S05]  /*48b0*/  @!P4 BRA `(.L_x_99) ;  /* 0x000000000004c947 */ /* 0x000fea0003800000 */
[----:B------:R0:W5:Y:S02]  /*48c0*/  LDG.E.LTC128B.U16 R116, desc[UR36][R12.64+0x2] ;  /* 0x000002240c747981 */ /* 0x000164000c1e1520 */
.L_x_99:
[----:B------:R-:W-:Y:S05]  /*48d0*/  BSYNC B1 ;  /* 0x0000000000017941 */ /* 0x000fea0003800000 */
.L_x_98:
[----:B-----5:R-:W-:Y:S01]  /*48e0*/  IMAD.U32 R4, R116, 0x10000, RZ ;  /* 0x0001000074047824 */ /* 0x020fe200078e00ff */
[----:B------:R-:W-:Y:S01]  /*48f0*/  ISETP.NE.AND P6, PT, R117, RZ, PT ;  /* 0x000000ff7500720c */ /* 0x000fe20003fc5270 */
[----:B------:R-:W-:Y:S02]  /*4900*/  BSSY B1, `(.L_x_100) ;  /* 0x0000008000017945 */ /* 0x000fe40003800000 */
[----:B------:R-:W-:-:S04]  /*4910*/  FMUL R4, R4, R91 ;  /* 0x0000005b04047220 */ /* 0x000fc80000400000 */
[----:B------:R-:W-:-:S05]  /*4920*/  FFMA R4, R27, R90, R4 ;  /* 0x0000005a1b047223 */ /* 0x000fca0000000004 */
[----:B------:R-:W-:-:S05]  /*4930*/  F2FP.BF16.F32.PACK_AB R4, RZ, R4 ;  /* 0x00000004ff04723e */ /* 0x000fca00000010ff */
[----:B------:R0:W-:Y:S01]  /*4940*/  @P4 STG.E.U16 desc[UR36][R66.64+0x2], R4 ;  /* 0x0000020442004986 */ /* 0x0001e2000c101524 */
[----:B------:R-:W-:-:S13]  /*4950*/  ISETP.GT.AND P4, PT, R3, 0x80, P6 ;  /* 0x000000800300780c */ /* 0x000fda0003784270 */
[----:B0-----:R-:W-:Y:S05]  /*4960*/  @!P4 BRA `(.L_x_101) ;  /* 0x000000000004c947 */ /* 0x001fea0003800000 */
[----:B------:R0:W5:Y:S02]  /*4970*/  LDG.E.LTC128B.U16 R116, desc[UR36][R60.64+0x10] ;  /* 0x000010243c747981 */ /* 0x000164000c1e1520 */
.L_x_101:
[----:B------:R-:W-:Y:S05]  /*4980*/  BSYNC B1 ;  /* 0x0000000000017941 */ /* 0x000fea0003800000 */
.L_x_100:
[----:B-----5:R-:W-:Y:S01]  /*4990*/  IMAD.U32 R4, R116, 0x10000, RZ ;  /* 0x0001000074047824 */ /* 0x020fe200078e00ff */
[----:B------:R-:W-:Y:S01]  /*49a0*/  ISETP.NE.AND P6, PT, R120, RZ, PT ;  /* 0x000000ff7800720c */ /* 0x000fe20003fc5270 */
[----:B------:R-:W-:Y:S02]  /*49b0*/  BSSY B1, `(.L_x_102) ;  /* 0x000000b000017945 */ /* 0x000fe40003800000 */
[----:B---3--:R-:W-:Y:S01]  /*49c0*/  FMUL R5, R4, R91 ;  /* 0x0000005b04057220 */ /* 0x008fe20000400000 */
[----:B------:R-:W-:-:S03]  /*49d0*/  @P4 IMAD.MOV.U32 R4, RZ, RZ, R14 ;  /* 0x000000ffff044224 */ /* 0x000fc600078e000e */
[----:B------:R-:W-:-:S05]  /*49e0*/  FFMA R5, R28, R90, R5 ;  /* 0x0000005a1c057223 */ /* 0x000fca0000000005 */
[----:B------:R-:W-:-:S04]  /*49f0*/  F2FP.BF16.F32.PACK_AB R5, RZ, R5 ;  /* 0x00000005ff05723e */ /* 0x000fc800000010ff */
[----:B------:R-:W-:Y:S01]  /*4a00*/  PRMT R8, R5, 0x7610, R8 ;  /* 0x0000761005087816 */ /* 0x000fe20000000008 */
[----:B------:R-:W-:-:S05]  /*4a10*/  @P4 IMAD.MOV.U32 R5, RZ, RZ, R15 ;  /* 0x000000ffff054224 */ /* 0x000fca00078e000f */
[----:B------:R3:W-:Y:S01]  /*4a20*/  @P4 STG.E.U16 desc[UR36][R4.64+0x10], R8 ;  /* 0x0000100804004986 */ /* 0x0007e2000c101524 */
[----:B------:R-:W-:-:S13]  /*4a30*/  ISETP.GT.AND P4, PT, R3, 0x80, P6 ;  /* 0x000000800300780c */ /* 0x000fda0003784270 */
[----:B---3--:R-:W-:Y:S05]  /*4a40*/  @!P4 BRA `(.L_x_103) ;  /* 0x000000000004c947 */ /* 0x008fea0003800000 */
[----:B------:R3:W5:Y:S02]  /*4a50*/  LDG.E.LTC128B.U16 R116, desc[UR36][R60.64+0x12] ;  /* 0x000012243c747981 */ /* 0x000764000c1e1520 */
.L_x_103:
[----:B------:R-:W-:Y:S05]  /*4a60*/  BSYNC B1 ;  /* 0x0000000000017941 */ /* 0x000fea0003800000 */
.L_x_102:
[----:B-----5:R-:W-:Y:S01]  /*4a70*/  IMAD.U32 R4, R116, 0x10000, RZ ;  /* 0x0001000074047824 */ /* 0x020fe200078e00ff */
[----:B------:R-:W-:Y:S01]  /*4a80*/  BSSY B1, `(.L_x_104) ;  /* 0x000000c000017945 */ /* 0x000fe20003800000 */
[----:B------:R-:W-:Y:S02]  /*4a90*/  @P4 IMAD.MOV.U32 R5, RZ, RZ, R15 ;  /* 0x000000ffff054224 */ /* 0x000fe400078e000f */
[----:B------:R-:W-:-:S04]  /*4aa0*/  FMUL R4, R4, R91 ;  /* 0x0000005b04047220 */ /* 0x000fc80000400000 */
[----:B------:R-:W-:-:S05]  /*4ab0*/  FFMA R4, R29, R90, R4 ;  /* 0x0000005a1d047223 */ /* 0x000fca0000000004 */
[----:B------:R-:W-:-:S04]  /*4ac0*/  F2FP.BF16.F32.PACK_AB R4, RZ, R4 ;  /* 0x00000004ff04723e */ /* 0x000fc800000010ff */
[----:B------:R-:W-:Y:S01]  /*4ad0*/  PRMT R8, R4, 0x7610, R8 ;  /* 0x0000761004087816 */ /* 0x000fe20000000008 */
[----:B------:R-:W-:-:S05]  /*4ae0*/  @P4 IMAD.MOV.U32 R4, RZ, RZ, R14 ;  /* 0x000000ffff044224 */ /* 0x000fca00078e000e */
[----:B------:R0:W-:Y:S01]  /*4af0*/  @P4 STG.E.U16 desc[UR36][R4.64+0x12], R8 ;  /* 0x0000120804004986 */ /* 0x0001e2000c101524 */
[----:B------:R-:W-:-:S04]  /*4b00*/  ISETP.NE.AND P4, PT, R117, RZ, PT ;  /* 0x000000ff7500720c */ /* 0x000fc80003f85270 */
[----:B------:R-:W-:-:S13]  /*4b10*/  ISETP.GT.AND P4, PT, R3, 0x88, P4 ;  /* 0x000000880300780c */ /* 0x000fda0002784270 */
[----:B0-----:R-:W-:Y:S05]  /*4b20*/  @!P4 BRA `(.L_x_105) ;  /* 0x000000000004c947 */ /* 0x001fea0003800000 */
[----:B------:R0:W5:Y:S02]  /*4b30*/  LDG.E.LTC128B.U16 R116, desc[UR36][R12.64+0x10] ;  /* 0x000010240c747981 */ /* 0x000164000c1e1520 */
.L_x_105:
[----:B------:R-:W-:Y:S05]  /*4b40*/  BSYNC B1 ;  /* 0x0000000000017941 */ /* 0x000fea0003800000 */
.L_x_104:
        /* <DEDUP_REMOVED lines=9> */
.L_x_107:
[----:B------:R-:W-:Y:S05]  /*4be0*/  BSYNC B1 ;  /* 0x0000000000017941 */ /* 0x000fea0003800000 */
.L_x_106:
[----:B-----5:R-:W-:Y:S01]  /*4bf0*/  IMAD.U32 R4, R116, 0x10000, RZ ;  /* 0x0001000074047824 */ /* 0x020fe200078e00ff */
[----:B------:R-:W-:Y:S01]  /*4c00*/  ISETP.NE.AND P6, PT, R121, RZ, PT ;  /* 0x000000ff7900720c */ /* 0x000fe20003fc5270 */
        /* <DEDUP_REMOVED lines=8> */
[----:B------:R-:W-:-:S13]  /*4c90*/  ISETP.GT.AND P4, PT, R3, 0x80, P6 ;  /* 0x000000800300780c */ /* 0x000fda0003784270 */
[----:B0-----:R-:W-:Y:S05]  /*4ca0*/  @!P4 BRA `(.L_x_109) ;  /* 0x000000000004c947 */ /* 0x001fea0003800000 */
[----:B------:R0:W5:Y:S02]  /*4cb0*/  LDG.E.LTC128B.U16 R116, desc[UR36][R60.64+0x20] ;  /* 0x000020243c747981 */ /* 0x000164000c1e1520 */
.L_x_109:
[----:B------:R-:W-:Y:S05]  /*4cc0*/  BSYNC B1 ;  /* 0x0000000000017941 */ /* 0x000fea0003800000 */
.L_x_108:
[----:B-----5:R-:W-:Y:S01]  /*4cd0*/  IMAD.U32 R4, R116, 0x10000, RZ ;  /* 0x0001000074047824 */ /* 0x020fe200078e00ff */
[----:B------:R-:W-:Y:S01]  /*4ce0*/  ISETP.NE.AND P6, PT, R103, RZ, PT ;  /* 0x000000ff6700720c */ /* 0x000fe20003fc5270 */
[----:B------:R-:W-:Y:S02]  /*4cf0*/  BSSY B1, `(.L_x_110) ;  /* 0x000000b000017945 */ /* 0x000fe40003800000 */
[----:B------:R-:W-:Y:S01]  /*4d00*/  FMUL R5, R4, R91 ;  /* 0x0000005b04057220 */ /* 0x000fe20000400000 */
[----:B------:R-:W-:-:S03]  /*4d10*/  @P4 IMAD.MOV.U32 R4, RZ, RZ, R14 ;  /* 0x000000ffff044224 */ /* 0x000fc600078e000e */
        /* <DEDUP_REMOVED lines=8> */
.L_x_111:
[----:B------:R-:W-:Y:S05]  /*4da0*/  BSYNC B1 ;  /* 0x0000000000017941 */ /* 0x000fea0003800000 */
.L_x_110:
        /* <DEDUP_REMOVED lines=13> */
.L_x_113:
[----:B------:R-:W-:Y:S05]  /*4e80*/  BSYNC B1 ;  /* 0x0000000000017941 */ /* 0x000fea0003800000 */
.L_x_112:
[----:B-----5:R-:W-:Y:S01]  /*4e90*/  IMAD.U32 R4, R116, 0x10000, RZ ;  /* 0x0001000074047824 */ /* 0x020fe200078e00ff */
[----:B------:R-:W-:Y:S03]  /*4ea0*/  BSSY B1, `(.L_x_114) ;  /* 0x000000b000017945 */ /* 0x000fe60003800000 */
        /* <DEDUP_REMOVED lines=10> */
.L_x_115:
[----:B------:R-:W-:Y:S05]  /*4f50*/  BSYNC B1 ;  /* 0x0000000000017941 */ /* 0x000fea0003800000 */
.L_x_114:
        /* <DEDUP_REMOVED lines=13> */
.L_x_117:
[----:B------:R-:W-:Y:S05]  /*5030*/  BSYNC B1 ;  /* 0x0000000000017941 */ /* 0x000fea0003800000 */
.L_x_116:
        /* <DEDUP_REMOVED lines=13> */
.L_x_119:
[----:B------:R-:W-:Y:S05]  /*5110*/  BSYNC B1 ;  /* 0x0000000000017941 */ /* 0x000fea0003800000 */
.L_x_118:
        /* <DEDUP_REMOVED lines=13> */
.L_x_121:
[----:B------:R-:W-:Y:S05]  /*51f0*/  BSYNC B1 ;  /* 0x0000000000017941 */ /* 0x000fea0003800000 */
.L_x_120:
        /* <DEDUP_REMOVED lines=12> */
.L_x_123:
[----:B------:R-:W-:Y:S05]  /*52c0*/  BSYNC B1 ;  /* 0x0000000000017941 */ /* 0x000fea0003800000 */
.L_x_122:
        /* <DEDUP_REMOVED lines=13> */
.L_x_125:
[----:B------:R-:W-:Y:S05]  /*53a0*/  BSYNC B1 ;  /* 0x0000000000017941 */ /* 0x000fea0003800000 */
.L_x_124:
        /* <DEDUP_REMOVED lines=13> */
.L_x_127:
[----:B------:R-:W-:Y:S05]  /*5480*/  BSYNC B1 ;  /* 0x0000000000017941 */ /* 0x000fea0003800000 */
.L_x_126:
        /* <DEDUP_REMOVED lines=13> */
.L_x_129:
[----:B------:R-:W-:Y:S05]  /*5560*/  BSYNC B1 ;  /* 0x0000000000017941 */ /* 0x000fea0003800000 */
.L_x_128:
        /* <DEDUP_REMOVED lines=12> */
.L_x_131:
[----:B------:R-:W-:Y:S05]  /*5630*/  BSYNC B1 ;  /* 0x0000000000017941 */ /* 0x000fea0003800000 */
.L_x_130:
        /* <DEDUP_REMOVED lines=13> */
.L_x_133:
[----:B------:R-:W-:Y:S05]  /*5710*/  BSYNC B1 ;  /* 0x0000000000017941 */ /* 0x000fea0003800000 */
.L_x_132:
        /* <DEDUP_REMOVED lines=12> */
.L_x_135:
[----:B------:R-:W-:Y:S05]  /*57e0*/  BSYNC B1 ;  /* 0x0000000000017941 */ /* 0x000fea0003800000 */
.L_x_134:
        /* <DEDUP_REMOVED lines=12> */
.L_x_137:
[----:B------:R-:W-:Y:S05]  /*58b0*/  BSYNC B1 ;  /* 0x0000000000017941 */ /* 0x000fea0003800000 */
.L_x_136:
[----:B-----5:R-:W-:Y:S01]  /*58c0*/  IMAD.U32 R4, R116, 0x10000, RZ ;  /* 0x0001000074047824 */ /* 0x020fe200078e00ff */
[----:B------:R-:W-:Y:S01]  /*58d0*/  ISETP.GT.AND P5, PT, R3, 0x88, P5 ;  /* 0x000000880300780c */ /* 0x000fe20002fa4270 */
        /* <DEDUP_REMOVED lines=8> */
[----:B------:R-:W-:Y:S05]  /*5960*/  @!P5 BRA `(.L_x_139) ;  /* 0x000000000004d947 */ /* 0x000fea0003800000 */
[----:B------:R0:W5:Y:S02]  /*5970*/  LDG.E.LTC128B.U16 R116, desc[UR36][R12.64+0x52] ;  /* 0x000052240c747981 */ /* 0x000164000c1e1520 */
.L_x_139:
[----:B------:R-:W-:Y:S05]  /*5980*/  BSYNC B1 ;  /* 0x0000000000017941 */ /* 0x000fea0003800000 */
.L_x_138:
[----:B0----5:R-:W-:Y:S01]  /*5990*/  IMAD.U32 R4, R116, 0x10000, RZ ;  /* 0x0001000074047824 */ /* 0x021fe200078e00ff */
        /* <DEDUP_REMOVED lines=11> */
.L_x_141:
[----:B------:R-:W-:Y:S05]  /*5a50*/  BSYNC B1 ;  /* 0x0000000000017941 */ /* 0x000fea0003800000 */
.L_x_140:
[----:B0----5:R-:W-:Y:S01]  /*5a60*/  IMAD.U32 R4, R116, 0x10000, RZ ;  /* 0x0001000074047824 */ /* 0x021fe200078e00ff */
        /* <DEDUP_REMOVED lines=11> */
.L_x_143:
[----:B------:R-:W-:Y:S05]  /*5b20*/  BSYNC B1 ;  /* 0x0000000000017941 */ /* 0x000fea0003800000 */
.L_x_142:
        /* <DEDUP_REMOVED lines=12> */
.L_x_145:
[----:B------:R-:W-:Y:S05]  /*5bf0*/  BSYNC B1 ;  /* 0x0000000000017941 */ /* 0x000fea0003800000 */
.L_x_144:
        /* <DEDUP_REMOVED lines=12> */
.L_x_147:
[----:B------:R-:W-:Y:S05]  /*5cc0*/  BSYNC B1 ;  /* 0x0000000000017941 */ /* 0x000fea0003800000 */
.L_x_146:
        /* <DEDUP_REMOVED lines=12> */
.L_x_149:
[----:B------:R-:W-:Y:S05]  /*5d90*/  BSYNC B1 ;  /* 0x0000000000017941 */ /* 0x000fea0003800000 */
.L_x_148:
        /* <DEDUP_REMOVED lines=12> */
.L_x_151:
[----:B------:R-:W-:Y:S05]  /*5e60*/  BSYNC B1 ;  /* 0x0000000000017941 */ /* 0x000fea0003800000 */
.L_x_150:
        /* <DEDUP_REMOVED lines=9> */
.L_x_153:
[----:B------:R-:W-:Y:S05]  /*5f00*/  BSYNC B1 ;  /* 0x0000000000017941 */ /* 0x000fea0003800000 */
.L_x_152:
        /* <DEDUP_REMOVED lines=12> */
.L_x_155:
[----:B------:R-:W-:Y:S05]  /*5fd0*/  BSYNC B1 ;  /* 0x0000000000017941 */ /* 0x000fea0003800000 */
.L_x_154:
[----:B------:R-:W-:Y:S05]  /*5fe0*/  @!P0 BRA `(.L_x_156) ;  /* 0x0000001400848947 */ /* 0x000fea0003800000 */
[----:B-----5:R-:W-:-:S04]  /*5ff0*/  IMAD.U32 R116, R116, 0x10000, RZ ;  /* 0x0001000074747824 */ /* 0x020fc800078e00ff */
[----:B------:R-:W-:-:S04]  /*6000*/  FMUL R116, R116, R91 ;  /* 0x0000005b74747220 */ /* 0x000fc80000400000 */
[----:B------:R-:W-:-:S05]  /*6010*/  FFMA R116, R55, R90, R116 ;  /* 0x0000005a37747223 */ /* 0x000fca0000000074 */
[----:B------:R-:W-:-:S05]  /*6020*/  F2FP.BF16.F32.PACK_AB R116, RZ, R116 ;  /* 0x00000074ff74723e */ /* 0x000fca00000010ff */
[----:B------:R0:W-:Y:S01]  /*6030*/  STG.E.U16 desc[UR36][R6.64+0x72], R116 ;  /* 0x0000727406007986 */ /* 0x0001e2000c101524 */
[----:B------:R-:W-:Y:S05]  /*6040*/  BRA `(.L_x_156) ;  /* 0x00000014006c7947 */ /* 0x000fea0003800000 */
.L_x_33:
[----:B------:R-:W-:Y:S01]  /*6050*/  ULDC.64 UR4, c[0x0][0x5c0] ;  /* 0x0001700000047ab9 */ /* 0x000fe20000000a00 */
[-C--:B------:R-:W-:Y:S01]  /*6060*/  FMUL R56, R56, R90.reuse ;  /* 0x0000005a38387220 */ /* 0x080fe20000400000 */
[----:B------:R-:W-:Y:S01]  /*6070*/  LEA R10, P1, R112, UR4, 0x1 ;  /* 0x00000004700a7c11 */ /* 0x000fe2000f8208ff */
[----:B------:R-:W-:Y:S01]  /*6080*/  IMAD.SHL.U32 R7, R96, 0x2, RZ ;  /* 0x0000000260077824 */ /* 0x000fe200078e00ff */
[----:B------:R-:W-:Y:S01]  /*6090*/  ISETP.GT.AND P3, PT, R4, 0x1, PT ;  /* 0x000000010400780c */ /* 0x000fe20003f64270 */
[----:B------:R-:W-:Y:S01]  /*60a0*/  FMUL R57, R57, R90 ;  /* 0x0000005a39397220 */ /* 0x000fe20000400000 */
[----:B------:R-:W-:Y:S01]  /*60b0*/  F2FP.BF16.F32.PACK_AB R56, RZ, R56 ;  /* 0x00000038ff38723e */ /* 0x000fe200000010ff */
[-C--:B------:R-:W-:Y:S01]  /*60c0*/  FMUL R58, R58, R90.reuse ;  /* 0x0000005a3a3a7220 */ /* 0x080fe20000400000 */
[----:B------:R-:W-:Y:S01]  /*60d0*/  LEA.HI.X R11, R112, UR5, R21, 0x1, P1 ;  /* 0x00000005700b7c11 */ /* 0x000fe200088f0c15 */
[-C--:B------:R-:W-:Y:S01]  /*60e0*/  FMUL R59, R59, R90.reuse ;  /* 0x0000005a3b3b7220 */ /* 0x080fe20000400000 */
[----:B------:R-:W-:Y:S01]  /*60f0*/  ISETP.GT.AND P1, PT, R3, RZ, P3 ;  /* 0x000000ff0300720c */ /* 0x000fe20001f24270 */
[----:B------:R-:W-:Y:S01]  /*6100*/  IMAD.SHL.U32 R23, R97, 0x2, RZ ;  /* 0x0000000261177824 */ /* 0x000fe200078e00ff */
[----:B------:R-:W-:Y:S01]  /*6110*/  ISETP.GT.AND P2, PT, R3, 0x8, P6 ;  /* 0x000000080300780c */ /* 0x000fe20003744270 */
[----:B------:R-:W-:Y:S01]  /*6120*/  @P0 STG.E.U16 desc[UR36][R10.64], R56 ;  /* 0x000000380a000986 */ /* 0x000fe2000c101524 */
[----:B------:R-:W-:Y:S01]  /*6130*/  SHF.L.U64.HI R5, R96, 0x1, R95 ;  /* 0x0000000160057819 */ /* 0x000fe2000001025f */
[----:B------:R-:W-:Y:S01]  /*6140*/  FMUL R60, R60, R90 ;  /* 0x0000005a3c3c7220 */ /* 0x000fe20000400000 */
[----:B------:R-:W-:Y:S01]  /*6150*/  IADD3 R8, P0, R7, R10, RZ ;  /* 0x0000000a07087210 */ /* 0x000fe20007f1e0ff */
[-C--:B------:R-:W-:Y:S01]  /*6160*/  FMUL R61, R61, R90.reuse ;  /* 0x0000005a3d3d7220 */ /* 0x080fe20000400000 */
[----:B------:R-:W-:Y:S01]  /*6170*/  F2FP.BF16.F32.PACK_AB R57, RZ, R57 ;  /* 0x00000039ff39723e */ /* 0x000fe200000010ff */
[----:B------:R-:W-:Y:S01]  /*6180*/  FMUL R63, R63, R90 ;  /* 0x0000005a3f3f7220 */ /* 0x000fe20000400000 */
[----:B------:R-:W-:Y:S01]  /*6190*/  F2FP.BF16.F32.PACK_AB R58, RZ, R58 ;  /* 0x0000003aff3a723e */ /* 0x000fe200000010ff */
[----:B------:R-:W-:Y:S01]  /*61a0*/  IMAD.X R9, R5, 0x1, R11, P0 ;  /* 0x0000000105097824 */ /* 0x000fe200000e060b */
[----:B------:R-:W-:Y:S01]  /*61b0*/  ISETP.GT.AND P0, PT, R3, 0x8, P3 ;  /* 0x000000080300780c */ /* 0x000fe20001f04270 */
[----:B------:R-:W-:Y:S01]  /*61c0*/  @P1 STG.E.U16 desc[UR36][R10.64+0x2], R57 ;  /* 0x000002390a001986 */ /* 0x000fe2000c101524 */
[----:B------:R-:W-:Y:S01]  /*61d0*/  F2FP.BF16.F32.PACK_AB R59, RZ, R59 ;  /* 0x0000003bff3b723e */ /* 0x000fe200000010ff */
[----:B------:R-:W-:Y:S01]  /*61e0*/  FMUL R62, R62, R90 ;  /* 0x0000005a3e3e7220 */ /* 0x000fe20000400000 */
[----:B------:R-:W-:Y:S01]  /*61f0*/  SHF.L.U64.HI R13, R97, 0x1, R94 ;  /* 0x00000001610d7819 */ /* 0x000fe2000001025e */
[----:B------:R-:W-:Y:S01]  /*6200*/  @P2 STG.E.U16 desc[UR36][R8.64], R58 ;  /* 0x0000003a08002986 */ /* 0x000fe2000c101524 */
[----:B------:R-:W-:Y:S01]  /*6210*/  IADD3 R6, P1, P2, R23, R10, R7 ;  /* 0x0000000a17067210 */ /* 0x000fe20007a3e007 */
[-C--:B------:R-:W-:Y:S01]  /*6220*/  FMUL R64, R64, R90.reuse ;  /* 0x0000005a40407220 */ /* 0x080fe20000400000 */
[C---:B------:R-:W-:Y:S01]  /*6230*/  ISETP.GT.AND P4, PT, R4.reuse, 0x8, PT ;  /* 0x000000080400780c */ /* 0x040fe20003f84270 */
[-C--:B------:R-:W-:Y:S01]  /*6240*/  FMUL R65, R65, R90.reuse ;  /* 0x0000005a41417220 */ /* 0x080fe20000400000 */
[----:B------:R-:W-:Y:S01]  /*6250*/  ISETP.GT.AND P3, PT, R4, 0x9, PT ;  /* 0x000000090400780c */ /* 0x000fe20003f64270 */
[-C--:B------:R-:W-:Y:S01]  /*6260*/  FMUL R66, R66, R90.reuse ;  /* 0x0000005a42427220 */ /* 0x080fe20000400000 */
[----:B------:R-:W-:Y:S01]  /*6270*/  IADD3.X R7, R13, R11, R5, P1, P2 ;  /* 0x0000000b0d077210 */ /* 0x000fe20000fe4405 */
[----:B------:R-:W-:Y:S01]  /*6280*/  @P0 STG.E.U16 desc[UR36][R8.64+0x2], R59 ;  /* 0x0000023b08000986 */ /* 0x000fe2000c101524 */
[----:B------:R-:W-:Y:S01]  /*6290*/  ISETP.GT.AND P1, PT, R3, RZ, P4 ;  /* 0x000000ff0300720c */ /* 0x000fe20002724270 */
[-C--:B------:R-:W-:Y:S01]  /*62a0*/  FMUL R67, R67, R90.reuse ;  /* 0x0000005a43437220 */ /* 0x080fe20000400000 */
[----:B------:R-:W-:Y:S01]  /*62b0*/  ISETP.GT.AND P0, PT, R3, RZ, P3 ;  /* 0x000000ff0300720c */ /* 0x000fe20001f04270 */
[----:B------:R-:W-:Y:S01]  /*62c0*/  FMUL R68, R68, R90 ;  /* 0x0000005a44447220 */ /* 0x000fe20000400000 */
[----:B------:R-:W-:Y:S01]  /*62d0*/  F2FP.BF16.F32.PACK_AB R60, RZ, R60 ;  /* 0x0000003cff3c723e */ /* 0x000fe200000010ff */
[-C--:B------:R-:W-:Y:S01]  /*62e0*/  FMUL R69, R69, R90.reuse ;  /* 0x0000005a45457220 */ /* 0x080fe20000400000 */
[----:B------:R-:W-:Y:S01]  /*62f0*/  F2FP.BF16.F32.PACK_AB R61, RZ, R61 ;  /* 0x0000003dff3d723e */ /* 0x000fe200000010ff */
[-C--:B------:R-:W-:Y:S01]  /*6300*/  FMUL R70, R70, R90.reuse ;  /* 0x0000005a46467220 */ /* 0x080fe20000400000 */
[----:B------:R-:W-:Y:S01]  /*6310*/  F2FP.BF16.F32.PACK_AB R63, RZ, R63 ;  /* 0x0000003fff3f723e */ /* 0x000fe200000010ff */
[----:B------:R-:W-:Y:S01]  /*6320*/  FMUL R71, R71, R90 ;  /* 0x0000005a47477220 */ /* 0x000fe20000400000 */
[----:B------:R-:W-:Y:S01]  /*6330*/  F2FP.BF16.F32.PACK_AB R62, RZ, R62 ;  /* 0x0000003eff3e723e */ /* 0x000fe200000010ff */
[----:B------:R-:W-:Y:S01]  /*6340*/  FMUL R72, R72, R90 ;  /* 0x0000005a48487220 */ /* 0x000fe20000400000 */
[----:B------:R-:W-:Y:S01]  /*6350*/  F2FP.BF16.F32.PACK_AB R64, RZ, R64 ;  /* 0x00000040ff40723e */ /* 0x000fe200000010ff */
[----:B------:R-:W-:Y:S01]  /*6360*/  @P1 STG.E.U16 desc[UR36][R10.64+0x10], R60 ;  /* 0x0000103c0a001986 */ /* 0x000fe2000c101524 */
[----:B------:R-:W-:Y:S01]  /*6370*/  ISETP.GT.AND P1, PT, R3, 0x8, P4 ;  /* 0x000000080300780c */ /* 0x000fe20002724270 */
[-C--:B------:R-:W-:Y:S01]  /*6380*/  FMUL R73, R73, R90.reuse ;  /* 0x0000005a49497220 */ /* 0x080fe20000400000 */
[----:B------:R-:W-:Y:S01]  /*6390*/  ISETP.GT.AND P2, PT, R4, 0x11, PT ;  /* 0x000000110400780c */ /* 0x000fe20003f44270 */
[----:B------:R-:W-:Y:S01]  /*63a0*/  @P0 STG.E.U16 desc[UR36][R10.64+0x12], R61 ;  /* 0x0000123d0a000986 */ /* 0x000fe2000c101524 */
[----:B------:R-:W-:Y:S01]  /*63b0*/  ISETP.GT.AND P0, PT, R3, 0x8, P3 ;  /* 0x000000080300780c */ /* 0x000fe20001f04270 */
[-C--:B------:R-:W-:Y:S01]  /*63c0*/  FMUL R74, R74, R90.reuse ;  /* 0x0000005a4a4a7220 */ /* 0x080fe20000400000 */
[----:B------:R-:W-:Y:S01]  /*63d0*/  ISETP.GT.AND P3, PT, R4, 0x10, PT ;  /* 0x000000100400780c */ /* 0x000fe20003f64270 */
[-C--:B------:R-:W-:Y:S01]  /*63e0*/  FMUL R75, R75, R90.reuse ;  /* 0x0000005a4b4b7220 */ /* 0x080fe20000400000 */
[----:B------:R-:W-:Y:S01]  /*63f0*/  F2FP.BF16.F32.PACK_AB R65, RZ, R65 ;  /* 0x00000041ff41723e */ /* 0x000fe200000010ff */
[----:B------:R-:W-:Y:S01]  /*6400*/  FMUL R76, R76, R90 ;  /* 0x0000005a4c4c7220 */ /* 0x000fe20000400000 */
[----:B------:R-:W-:Y:S01]  /*6410*/  F2FP.BF16.F32.PACK_AB R66, RZ, R66 ;  /* 0x00000042ff42723e */ /* 0x000fe200000010ff */
[----:B------:R-:W-:Y:S01]  /*6420*/  FMUL R77, R77, R90 ;  /* 0x0000005a4d4d7220 */ /* 0x000fe20000400000 */
[----:B------:R-:W-:Y:S01]  /*6430*/  F2FP.BF16.F32.PACK_AB R67, RZ, R67 ;  /* 0x00000043ff43723e */ /* 0x000fe200000010ff */
[----:B------:R-:W-:Y:S01]  /*6440*/  @P1 STG.E.U16 desc[UR36][R8.64+0x10], R62 ;  /* 0x0000103e08001986 */ /* 0x000fe2000c101524 */
[----:B------:R-:W-:Y:S01]  /*6450*/  F2FP.BF16.F32.PACK_AB R68, RZ, R68 ;  /* 0x00000044ff44723e */ /* 0x000fe200000010ff */
[-C--:B------:R-:W-:Y:S01]  /*6460*/  FMUL R78, R78, R90.reuse ;  /* 0x0000005a4e4e7220 */ /* 0x080fe20000400000 */
[----:B------:R-:W-:Y:S01]  /*6470*/  ISETP.GT.AND P1, PT, R4, 0x19, PT ;  /* 0x000000190400780c */ /* 0x000fe20003f24270 */
[----:B------:R-:W-:Y:S01]  /*6480*/  @P0 STG.E.U16 desc[UR36][R8.64+0x12], R63 ;  /* 0x0000123f08000986 */ /* 0x000fe2000c101524 */
[----:B------:R-:W-:Y:S01]  /*6490*/  ISETP.GT.AND P0, PT, R3, RZ, P3 ;  /* 0x000000ff0300720c */ /* 0x000fe20001f04270 */
[-C--:B------:R-:W-:Y:S01]  /*64a0*/  FMUL R79, R79, R90.reuse ;  /* 0x0000005a4f4f7220 */ /* 0x080fe20000400000 */
[----:B------:R-:W-:Y:S01]  /*64b0*/  F2FP.BF16.F32.PACK_AB R69, RZ, R69 ;  /* 0x00000045ff45723e */ /* 0x000fe200000010ff */
[----:B------:R-:W-:Y:S01]  /*64c0*/  FMUL R80, R80, R90 ;  /* 0x0000005a50507220 */ /* 0x000fe20000400000 */
[----:B------:R-:W-:Y:S01]  /*64d0*/  F2FP.BF16.F32.PACK_AB R70, RZ, R70 ;  /* 0x00000046ff46723e */ /* 0x000fe200000010ff */
        /* <DEDUP_REMOVED lines=8> */
[----:B------:R-:W-:Y:S01]  /*6560*/  @P0 STG.E.U16 desc[UR36][R10.64+0x20], R64 ;  /* 0x000020400a000986 */ /* 0x000fe2000c101524 */
[----:B------:R-:W-:Y:S01]  /*6570*/  ISETP.GT.AND P0, PT, R3, RZ, P2 ;  /* 0x000000ff0300720c */ /* 0x000fe20001704270 */
[-C--:B------:R-:W-:Y:S01]  /*6580*/  FMUL R85, R85, R90.reuse ;  /* 0x0000005a55557220 */ /* 0x080fe20000400000 */
[----:B------:R-:W-:Y:S01]  /*6590*/  F2FP.BF16.F32.PACK_AB R75, RZ, R75 ;  /* 0x0000004bff4b723e */ /* 0x000fe200000010ff */
[-C--:B------:R-:W-:Y:S01]  /*65a0*/  FMUL R86, R86, R90.reuse ;  /* 0x0000005a56567220 */ /* 0x080fe20000400000 */
[----:B------:R-:W-:Y:S01]  /*65b0*/  ISETP.GT.AND P5, PT, R4, 0x28, PT ;  /* 0x000000280400780c */ /* 0x000fe20003fa4270 */
[----:B------:R-:W-:Y:S01]  /*65c0*/  FMUL R87, R87, R90 ;  /* 0x0000005a57577220 */ /* 0x000fe20000400000 */
[----:B------:R-:W-:Y:S01]  /*65d0*/  F2FP.BF16.F32.PACK_AB R76, RZ, R76 ;  /* 0x0000004cff4c723e */ /* 0x000fe200000010ff */
[-C--:B------:R-:W-:Y:S01]  /*65e0*/  FMUL R24, R24, R90.reuse ;  /* 0x0000005a18187220 */ /* 0x080fe20000400000 */
[----:B------:R-:W-:Y:S01]  /*65f0*/  ISETP.GT.AND P4, PT, R4, 0x29, PT ;  /* 0x000000290400780c */ /* 0x000fe20003f84270 */
[-C--:B------:R-:W-:Y:S01]  /*6600*/  FMUL R25, R25, R90.reuse ;  /* 0x0000005a19197220 */ /* 0x080fe20000400000 */
[----:B------:R-:W-:Y:S01]  /*6610*/  F2FP.BF16.F32.PACK_AB R77, RZ, R77 ;  /* 0x0000004dff4d723e */ /* 0x000fe200000010ff */
[----:B------:R-:W-:Y:S01]  /*6620*/  FMUL R26, R26, R90 ;  /* 0x0000005a1a1a7220 */ /* 0x000fe20000400000 */
[----:B------:R-:W-:Y:S01]  /*6630*/  F2FP.BF16.F32.PACK_AB R78, RZ, R78 ;  /* 0x0000004eff4e723e */ /* 0x000fe200000010ff */
[----:B------:R-:W-:Y:S01]  /*6640*/  @P0 STG.E.U16 desc[UR36][R10.64+0x22], R65 ;  /* 0x000022410a000986 */ /* 0x000fe2000c101524 */
[----:B------:R-:W-:Y:S01]  /*6650*/  ISETP.GT.AND P0, PT, R3, 0x8, P3 ;  /* 0x000000080300780c */ /* 0x000fe20001f04270 */
[-C--:B------:R-:W-:Y:S01]  /*6660*/  FMUL R27, R27, R90.reuse ;  /* 0x0000005a1b1b7220 */ /* 0x080fe20000400000 */
[----:B------:R-:W-:Y:S01]  /*6670*/  F2FP.BF16.F32.PACK_AB R79, RZ, R79 ;  /* 0x0000004fff4f723e */ /* 0x000fe200000010ff */
[-C--:B------:R-:W-:Y:S01]  /*6680*/  FMUL R28, R28, R90.reuse ;  /* 0x0000005a1c1c7220 */ /* 0x080fe20000400000 */
[----:B------:R-:W-:Y:S01]  /*6690*/  ISETP.GT.AND P3, PT, R4, 0x30, PT ;  /* 0x000000300400780c */ /* 0x000fe20003f64270 */
        /* <DEDUP_REMOVED lines=8> */
[----:B------:R-:W-:Y:S01]  /*6720*/  @P0 STG.E.U16 desc[UR36][R8.64+0x20], R66 ;  /* 0x0000204208000986 */ /* 0x000fe2000c101524 */
[----:B------:R-:W-:Y:S01]  /*6730*/  ISETP.GT.AND P0, PT, R3, 0x8, P2 ;  /* 0x000000080300780c */ /* 0x000fe20001704270 */
[-C--:B------:R-:W-:Y:S01]  /*6740*/  FMUL R33, R33, R90.reuse ;  /* 0x0000005a21217220 */ /* 0x080fe20000400000 */
[----:B------:R-:W-:Y:S01]  /*6750*/  ISETP.GT.AND P2, PT, R4, 0x18, PT ;  /* 0x000000180400780c */ /* 0x000fe20003f44270 */
[----:B------:R-:W-:Y:S01]  /*6760*/  FMUL R34, R34, R90 ;  /* 0x0000005a22227220 */ /* 0x000fe20000400000 */
[----:B------:R-:W-:Y:S01]  /*6770*/  F2FP.BF16.F32.PACK_AB R84, RZ, R84 ;  /* 0x00000054ff54723e */ /* 0x000fe200000010ff */
[-C--:B------:R-:W-:Y:S01]  /*6780*/  FMUL R35, R35, R90.reuse ;  /* 0x0000005a23237220 */ /* 0x080fe20000400000 */
[----:B------:R-:W-:Y:S01]  /*6790*/  P2R R5, PR, RZ, 0x20 ;  /* 0x00000020ff057803 */ /* 0x000fe20000000000 */
[-C--:B------:R-:W-:Y:S01]  /*67a0*/  FMUL R36, R36, R90.reuse ;  /* 0x0000005a24247220 */ /* 0x080fe20000400000 */
[----:B------:R-:W-:Y:S01]  /*67b0*/  F2FP.BF16.F32.PACK_AB R85, RZ, R85 ;  /* 0x00000055ff55723e */ /* 0x000fe200000010ff */
[----:B------:R-:W-:Y:S01]  /*67c0*/  FMUL R37, R37, R90 ;  /* 0x0000005a25257220 */ /* 0x000fe20000400000 */
[----:B------:R-:W-:Y:S01]  /*67d0*/  F2FP.BF16.F32.PACK_AB R86, RZ, R86 ;  /* 0x00000056ff56723e */ /* 0x000fe200000010ff */
[-C--:B------:R-:W-:Y:S01]  /*67e0*/  FMUL R38, R38, R90.reuse ;  /* 0x0000005a26267220 */ /* 0x080fe20000400000 */
[----:B------:R-:W-:Y:S01]  /*67f0*/  F2FP.BF16.F32.PACK_AB R87, RZ, R87 ;  /* 0x00000057ff57723e */ /* 0x000fe200000010ff */
[----:B------:R-:W-:Y:S01]  /*6800*/  @P0 STG.E.U16 desc[UR36][R8.64+0x22], R67 ;  /* 0x0000224308000986 */ /* 0x000fe2000c101524 */
[----:B------:R-:W-:Y:S01]  /*6810*/  ISETP.GT.AND P0, PT, R3, RZ, P2 ;  /* 0x000000ff0300720c */ /* 0x000fe20001704270 */
        /* <DEDUP_REMOVED lines=36> */
[----:B------:R-:W-:Y:S01]  /*6a60*/  FMUL R55, R55, R90 ;  /* 0x0000005a37377220 */ /* 0x000fe20000400000 */
[----:B------:R-:W-:-:S02]  /*6a70*/  F2FP.BF16.F32.PACK_AB R39, RZ, R39 ;  /* 0x00000027ff27723e */ /* 0x000fc400000010ff */
[----:B------:R-:W-:Y:S01]  /*6a80*/  F2FP.BF16.F32.PACK_AB R40, RZ, R40 ;  /* 0x00000028ff28723e */ /* 0x000fe200000010ff */
[----:B------:R-:W-:Y:S01]  /*6a90*/  @P0 STG.E.U16 desc[UR36][R8.64+0x30], R70 ;  /* 0x0000304608000986 */ /* 0x000fe2000c101524 */
[----:B------:R-:W-:Y:S02]  /*6aa0*/  ISETP.GT.AND P0, PT, R3, 0x8, P1 ;  /* 0x000000080300780c */ /* 0x000fe40000f04270 */
[----:B------:R-:W-:Y:S02]  /*6ab0*/  ISETP.GT.AND P1, PT, R4, 0x21, PT ;  /* 0x000000210400780c */ /* 0x000fe40003f24270 */
[----:B------:R-:W-:Y:S02]  /*6ac0*/  F2FP.BF16.F32.PACK_AB R41, RZ, R41 ;  /* 0x00000029ff29723e */ /* 0x000fe400000010ff */
[----:B------:R-:W-:Y:S02]  /*6ad0*/  F2FP.BF16.F32.PACK_AB R42, RZ, R42 ;  /* 0x0000002aff2a723e */ /* 0x000fe400000010ff */
[----:B------:R-:W-:-:S02]  /*6ae0*/  F2FP.BF16.F32.PACK_AB R43, RZ, R43 ;  /* 0x0000002bff2b723e */ /* 0x000fc400000010ff */
[----:B------:R-:W-:Y:S02]  /*6af0*/  F2FP.BF16.F32.PACK_AB R44, RZ, R44 ;  /* 0x0000002cff2c723e */ /* 0x000fe400000010ff */
[----:B------:R-:W-:Y:S01]  /*6b00*/  F2FP.BF16.F32.PACK_AB R45, RZ, R45 ;  /* 0x0000002dff2d723e */ /* 0x000fe200000010ff */
[----:B------:R-:W-:Y:S01]  /*6b10*/  @P0 STG.E.U16 desc[UR36][R8.64+0x32], R71 ;  /* 0x0000324708000986 */ /* 0x000fe2000c101524 */
[----:B------:R-:W-:Y:S02]  /*6b20*/  ISETP.GT.AND P0, PT, R3, RZ, P2 ;  /* 0x000000ff0300720c */ /* 0x000fe40001704270 */
[----:B------:R-:W-:Y:S02]  /*6b30*/  F2FP.BF16.F32.PACK_AB R46, RZ, R46 ;  /* 0x0000002eff2e723e */ /* 0x000fe400000010ff */
[----:B------:R-:W-:Y:S02]  /*6b40*/  F2FP.BF16.F32.PACK_AB R47, RZ, R47 ;  /* 0x0000002fff2f723e */ /* 0x000fe400000010ff */
[----:B------:R-:W-:-:S02]  /*6b50*/  F2FP.BF16.F32.PACK_AB R48, RZ, R48 ;  /* 0x00000030ff30723e */ /* 0x000fc400000010ff */
[----:B------:R-:W-:Y:S02]  /*6b60*/  F2FP.BF16.F32.PACK_AB R49, RZ, R49 ;  /* 0x00000031ff31723e */ /* 0x000fe400000010ff */
[----:B------:R-:W-:Y:S02]  /*6b70*/  F2FP.BF16.F32.PACK_AB R50, RZ, R50 ;  /* 0x00000032ff32723e */ /* 0x000fe400000010ff */
[----:B------:R-:W-:Y:S01]  /*6b80*/  F2FP.BF16.F32.PACK_AB R51, RZ, R51 ;  /* 0x00000033ff33723e */ /* 0x000fe200000010ff */
[----:B------:R-:W-:Y:S01]  /*6b90*/  @P0 STG.E.U16 desc[UR36][R10.64+0x40], R72 ;  /* 0x000040480a000986 */ /* 0x000fe2000c101524 */
[----:B------:R-:W-:Y:S02]  /*6ba0*/  ISETP.GT.AND P0, PT, R3, RZ, P1 ;  /* 0x000000ff0300720c */ /* 0x000fe40000f04270 */
[----:B------:R-:W-:Y:S02]  /*6bb0*/  F2FP.BF16.F32.PACK_AB R52, RZ, R52 ;  /* 0x00000034ff34723e */ /* 0x000fe400000010ff */
[----:B------:R-:W-:-:S02]  /*6bc0*/  F2FP.BF16.F32.PACK_AB R53, RZ, R53 ;  /* 0x00000035ff35723e */ /* 0x000fc400000010ff */
[----:B------:R-:W-:Y:S02]  /*6bd0*/  F2FP.BF16.F32.PACK_AB R54, RZ, R54 ;  /* 0x00000036ff36723e */ /* 0x000fe400000010ff */
[----:B------:R-:W-:-:S05]  /*6be0*/  F2FP.BF16.F32.PACK_AB R55, RZ, R55 ;  /* 0x00000037ff37723e */ /* 0x000fca00000010ff */
[----:B------:R-:W-:Y:S01]  /*6bf0*/  @P0 STG.E.U16 desc[UR36][R10.64+0x42], R73 ;  /* 0x000042490a000986 */ /* 0x000fe2000c101524 */
[----:B------:R-:W-:Y:S02]  /*6c00*/  ISETP.GT.AND P0, PT, R3, 0x8, P2 ;  /* 0x000000080300780c */ /* 0x000fe40001704270 */
[----:B------:R-:W-:-:S11]  /*6c10*/  ISETP.GT.AND P2, PT, R4, 0x38, PT ;  /* 0x000000380400780c */ /* 0x000fd60003f44270 */
[----:B------:R-:W-:Y:S01]  /*6c20*/  @P0 STG.E.U16 desc[UR36][R8.64+0x40], R74 ;  /* 0x0000404a08000986 */ /* 0x000fe2000c101524 */
[----:B------:R-:W-:-:S13]  /*6c30*/  ISETP.GT.AND P0, PT, R3, 0x8, P1 ;  /* 0x000000080300780c */ /* 0x000fda0000f04270 */
[----:B------:R-:W-:Y:S01]  /*6c40*/  @P0 STG.E.U16 desc[UR36][R8.64+0x42], R75 ;  /* 0x0000424b08000986 */ /* 0x000fe2000c101524 */
[----:B------:R-:W-:-:S13]  /*6c50*/  ISETP.GT.AND P0, PT, R3, RZ, P5 ;  /* 0x000000ff0300720c */ /* 0x000fda0002f04270 */
[----:B------:R-:W-:Y:S01]  /*6c60*/  @P0 STG.E.U16 desc[UR36][R10.64+0x50], R76 ;  /* 0x0000504c0a000986 */ /* 0x000fe2000c101524 */
[----:B------:R-:W-:-:S13]  /*6c70*/  ISETP.GT.AND P0, PT, R3, RZ, P4 ;  /* 0x000000ff0300720c */ /* 0x000fda0002704270 */
[----:B------:R-:W-:Y:S01]  /*6c80*/  @P0 STG.E.U16 desc[UR36][R10.64+0x52], R77 ;  /* 0x0000524d0a000986 */ /* 0x000fe2000c101524 */
[----:B------:R-:W-:-:S13]  /*6c90*/  ISETP.GT.AND P0, PT, R3, 0x8, P5 ;  /* 0x000000080300780c */ /* 0x000fda0002f04270 */
[----:B------:R-:W-:Y:S01]  /*6ca0*/  @P0 STG.E.U16 desc[UR36][R8.64+0x50], R78 ;  /* 0x0000504e08000986 */ /* 0x000fe2000c101524 */
[----:B------:R-:W-:-:S13]  /*6cb0*/  ISETP.GT.AND P0, PT, R3, 0x8, P4 ;  /* 0x000000080300780c */ /* 0x000fda0002704270 */
[----:B------:R-:W-:Y:S01]  /*6cc0*/  @P0 STG.E.U16 desc[UR36][R8.64+0x52], R79 ;  /* 0x0000524f08000986 */ /* 0x000fe2000c101524 */
[----:B------:R-:W-:-:S13]  /*6cd0*/  ISETP.GT.AND P0, PT, R3, RZ, P3 ;  /* 0x000000ff0300720c */ /* 0x000fda0001f04270 */
[----:B------:R-:W-:Y:S01]  /*6ce0*/  @P0 STG.E.U16 desc[UR36][R10.64+0x60], R80 ;  /* 0x000060500a000986 */ /* 0x000fe2000c101524 */
[----:B------:R-:W-:-:S04]  /*6cf0*/  ISETP.GT.AND P0, PT, R4, 0x31, PT ;  /* 0x000000310400780c */ /* 0x000fc80003f04270 */
[----:B------:R-:W-:-:S13]  /*6d00*/  ISETP.GT.AND P1, PT, R3, RZ, P0 ;  /* 0x000000ff0300720c */ /* 0x000fda0000724270 */
[----:B------:R-:W-:Y:S01]  /*6d10*/  @P1 STG.E.U16 desc[UR36][R10.64+0x62], R81 ;  /* 0x000062510a001986 */ /* 0x000fe2000c101524 */
[----:B------:R-:W-:-:S13]  /*6d20*/  ISETP.GT.AND P1, PT, R3, 0x8, P3 ;  /* 0x000000080300780c */ /* 0x000fda0001f24270 */
[----:B------:R-:W-:Y:S01]  /*6d30*/  @P1 STG.E.U16 desc[UR36][R8.64+0x60], R82 ;  /* 0x0000605208001986 */ /* 0x000fe2000c101524 */
[----:B------:R-:W-:-:S13]  /*6d40*/  ISETP.GT.AND P1, PT, R3, 0x8, P0 ;  /* 0x000000080300780c */ /* 0x000fda0000724270 */
[----:B------:R-:W-:Y:S01]  /*6d50*/  @P1 STG.E.U16 desc[UR36][R8.64+0x62], R83 ;  /* 0x0000625308001986 */ /* 0x000fe2000c101524 */
[----:B------:R-:W-:-:S05]  /*6d60*/  IADD3 R14, P1, R23, R8, RZ ;  /* 0x00000008170e7210 */ /* 0x000fca0007f3e0ff */
[----:B------:R-:W-:Y:S01]  /*6d70*/  IMAD.X R15, R13, 0x1, R9, P1 ;  /* 0x000000010d0f7824 */ /* 0x000fe200008e0609 */
[----:B------:R-:W-:-:S13]  /*6d80*/  ISETP.GT.AND P1, PT, R3, RZ, P2 ;  /* 0x000000ff0300720c */ /* 0x000fda0001724270 */
[----:B------:R-:W-:Y:S01]  /*6d90*/  @P1 STG.E.U16 desc[UR36][R10.64+0x70], R84 ;  /* 0x000070540a001986 */ /* 0x000fe2000c101524 */
[----:B------:R-:W-:-:S05]  /*6da0*/  IADD3 R20, P1, R23, R8, RZ ;  /* 0x0000000817147210 */ /* 0x000fca0007f3e0ff */
[----:B------:R-:W-:Y:S01]  /*6db0*/  IMAD.X R21, R13, 0x1, R9, P1 ;  /* 0x000000010d157824 */ /* 0x000fe200008e0609 */
[----:B------:R-:W-:-:S05]  /*6dc0*/  IADD3 R12, P1, R23, R10, RZ ;  /* 0x0000000a170c7210 */ /* 0x000fca0007f3e0ff */
[----:B------:R-:W-:Y:S01]  /*6dd0*/  IMAD.X R13, R13, 0x1, R11, P1 ;  /* 0x000000010d0d7824 */ /* 0x000fe200008e060b */
[----:B------:R-:W-:-:S04]  /*6de0*/  ISETP.GT.AND P1, PT, R4, 0x39, PT ;  /* 0x000000390400780c */ /* 0x000fc80003f24270 */
[----:B------:R-:W-:-:S13]  /*6df0*/  ISETP.GT.AND P5, PT, R3, RZ, P1 ;  /* 0x000000ff0300720c */ /* 0x000fda0000fa4270 */
[----:B------:R-:W-:Y:S01]  /*6e00*/  @P5 STG.E.U16 desc[UR36][R10.64+0x72], R85 ;  /* 0x000072550a005986 */ /* 0x000fe2000c101524 */
[----:B------:R-:W-:-:S13]  /*6e10*/  ISETP.GT.AND P5, PT, R3, 0x8, P2 ;  /* 0x000000080300780c */ /* 0x000fda00017a4270 */
[----:B------:R-:W-:Y:S01]  /*6e20*/  @P5 STG.E.U16 desc[UR36][R8.64+0x70], R86 ;  /* 0x0000705608005986 */ /* 0x000fe2000c101524 */
[----:B------:R-:W-:-:S13]  /*6e30*/  ISETP.GT.AND P5, PT, R3, 0x8, P1 ;  /* 0x000000080300780c */ /* 0x000fda0000fa4270 */
[----:B------:R0:W-:Y:S01]  /*6e40*/  @P5 STG.E.U16 desc[UR36][R8.64+0x72], R87 ;  /* 0x0000725708005986 */ /* 0x0001e2000c101524 */
[C---:B------:R-:W-:Y:S02]  /*6e50*/  ISETP.GT.AND P5, PT, R3.reuse, 0x80, P6 ;  /* 0x000000800300780c */ /* 0x040fe400037a4270 */
[----:B------:R-:W-:-:S11]  /*6e60*/  ISETP.GT.AND P6, PT, R3, 0x88, P6 ;  /* 0x000000880300780c */ /* 0x000fd600037c4270 */
[----:B------:R-:W-:Y:S01]  /*6e70*/  @P5 STG.E.U16 desc[UR36][R12.64], R24 ;  /* 0x000000180c005986 */ /* 0x000fe2000c101524 */
[----:B------:R-:W-:-:S04]  /*6e80*/  ISETP.GT.AND P5, PT, R4, 0x1, PT ;  /* 0x000000010400780c */ /* 0x000fc80003fa4270 */
[----:B------:R-:W-:-:S13]  /*6e90*/  ISETP.GT.AND P5, PT, R3, 0x80, P5 ;  /* 0x000000800300780c */ /* 0x000fda0002fa4270 */
[----:B0-----:R-:W-:Y:S02]  /*6ea0*/  @P5 IMAD.MOV.U32 R8, RZ, RZ, R12 ;  /* 0x000000ffff085224 */ /* 0x001fe400078e000c */
[----:B------:R-:W-:-:S05]  /*6eb0*/  @P5 IMAD.MOV.U32 R9, RZ, RZ, R13 ;  /* 0x000000ffff095224 */ /* 0x000fca00078e000d */
[----:B------:R0:W-:Y:S01]  /*6ec0*/  @P5 STG.E.U16 desc[UR36][R8.64+0x2], R25 ;  /* 0x0000021908005986 */ /* 0x0001e2000c101524 */
[----:B------:R-:W-:-:S03]  /*6ed0*/  ISETP.NE.AND P5, PT, R5, RZ, PT ;  /* 0x000000ff0500720c */ /* 0x000fc60003fa5270 */
[----:B------:R-:W-:Y:S01]  /*6ee0*/  @P6 STG.E.U16 desc[UR36][R14.64], R26 ;  /* 0x0000001a0e006986 */ /* 0x000fe2000c101524 */
[----:B------:R-:W-:-:S04]  /*6ef0*/  ISETP.GT.AND P6, PT, R4, 0x1, PT ;  /* 0x000000010400780c */ /* 0x000fc80003fc4270 */
[----:B------:R-:W-:-:S13]  /*6f00*/  ISETP.GT.AND P6, PT, R3, 0x88, P6 ;  /* 0x000000880300780c */ /* 0x000fda00037c4270 */
[----:B------:R-:W-:Y:S01]  /*6f10*/  @P6 STG.E.U16 desc[UR36][R20.64+0x2], R27 ;  /* 0x0000021b14006986 */ /* 0x000fe2000c101524 */
[----:B------:R-:W-:-:S04]  /*6f20*/  ISETP.GT.AND P6, PT, R4, 0x8, PT ;  /* 0x000000080400780c */ /* 0x000fc80003fc4270 */
[----:B------:R-:W-:-:S13]  /*6f30*/  ISETP.GT.AND P6, PT, R3, 0x80, P6 ;  /* 0x000000800300780c */ /* 0x000fda00037c4270 */
[----:B0-----:R-:W-:Y:S02]  /*6f40*/  @P6 IMAD.MOV.U32 R8, RZ, RZ, R12 ;  /* 0x000000ffff086224 */ /* 0x001fe400078e000c */
[----:B------:R-:W-:-:S05]  /*6f50*/  @P6 IMAD.MOV.U32 R9, RZ, RZ, R13 ;  /* 0x000000ffff096224 */ /* 0x000fca00078e000d */
[----:B------:R0:W-:Y:S01]  /*6f60*/  @P6 STG.E.U16 desc[UR36][R8.64+0x10], R28 ;  /* 0x0000101c08006986 */ /* 0x0001e2000c101524 */
[----:B------:R-:W-:-:S04]  /*6f70*/  ISETP.GT.AND P6, PT, R4, 0x9, PT ;  /* 0x000000090400780c */ /* 0x000fc80003fc4270 */
[----:B------:R-:W-:-:S13]  /*6f80*/  ISETP.GT.AND P6, PT, R3, 0x80, P6 ;  /* 0x000000800300780c */ /* 0x000fda00037c4270 */
[----:B0-----:R-:W-:Y:S02]  /*6f90*/  @P6 IMAD.MOV.U32 R8, RZ, RZ, R12 ;  /* 0x000000ffff086224 */ /* 0x001fe400078e000c */
[----:B------:R-:W-:-:S05]  /*6fa0*/  @P6 IMAD.MOV.U32 R9, RZ, RZ, R13 ;  /* 0x000000ffff096224 */ /* 0x000fca00078e000d */
[----:B------:R0:W-:Y:S01]  /*6fb0*/  @P6 STG.E.U16 desc[UR36][R8.64+0x12], R29 ;  /* 0x0000121d08006986 */ /* 0x0001e2000c101524 */
[----:B------:R-:W-:-:S04]  /*6fc0*/  ISETP.GT.AND P6, PT, R4, 0x8, PT ;  /* 0x000000080400780c */ /* 0x000fc80003fc4270 */
[----:B------:R-:W-:-:S13]  /*6fd0*/  ISETP.GT.AND P6, PT, R3, 0x88, P6 ;  /* 0x000000880300780c */ /* 0x000fda00037c4270 */
        /* <DEDUP_REMOVED lines=45> */
[----:B------:R-:W-:Y:S01]  /*72b0*/  @P6 STG.E.U16 desc[UR36][R8.64+0x42], R41 ;  /* 0x0000422908006986 */ /* 0x000fe2000c101524 */
[----:B------:R-:W-:-:S04]  /*72c0*/  ISETP.GT.AND P6, PT, R4, 0x20, PT ;  /* 0x000000200400780c */ /* 0x000fc80003fc4270 */
[----:B------:R-:W-:-:S13]  /*72d0*/  ISETP.GT.AND P6, PT, R3, 0x88, P6 ;  /* 0x000000880300780c */ /* 0x000fda00037c4270 */
[----:B------:R-:W-:Y:S01]  /*72e0*/  @P6 STG.E.U16 desc[UR36][R6.64+0x40], R42 ;  /* 0x0000402a06006986 */ /* 0x000fe2000c101524 */
[----:B------:R-:W-:-:S04]  /*72f0*/  ISETP.GT.AND P6, PT, R4, 0x21, PT ;  /* 0x000000210400780c */ /* 0x000fc80003fc4270 */
[----:B------:R-:W-:-:S13]  /*7300*/  ISETP.GT.AND P6, PT, R3, 0x88, P6 ;  /* 0x000000880300780c */ /* 0x000fda00037c4270 */
[----:B------:R-:W-:Y:S02]  /*7310*/  @P6 IMAD.MOV.U32 R4, RZ, RZ, R6 ;  /* 0x000000ffff046224 */ /* 0x000fe400078e0006 */
[----:B------:R-:W-:-:S05]  /*7320*/  @P6 IMAD.MOV.U32 R5, RZ, RZ, R7 ;  /* 0x000000ffff056224 */ /* 0x000fca00078e0007 */
[----:B------:R0:W-:Y:S01]  /*7330*/  @P6 STG.E.U16 desc[UR36][R4.64+0x42], R43 ;  /* 0x0000422b04006986 */ /* 0x0001e2000c101524 */
[C---:B------:R-:W-:Y:S02]  /*7340*/  ISETP.GT.AND P6, PT, R3.reuse, 0x80, P5 ;  /* 0x000000800300780c */ /* 0x040fe40002fc4270 */
[----:B------:R-:W-:-:S11]  /*7350*/  ISETP.GT.AND P5, PT, R3, 0x88, P5 ;  /* 0x000000880300780c */ /* 0x000fd60002fa4270 */
[----:B0-----:R-:W-:Y:S02]  /*7360*/  @P6 IMAD.MOV.U32 R4, RZ, RZ, R12 ;  /* 0x000000ffff046224 */ /* 0x001fe400078e000c */
[----:B------:R-:W-:-:S05]  /*7370*/  @P6 IMAD.MOV.U32 R5, RZ, RZ, R13 ;  /* 0x000000ffff056224 */ /* 0x000fca00078e000d */
[----:B------:R0:W-:Y:S01]  /*7380*/  @P6 STG.E.U16 desc[UR36][R4.64+0x50], R44 ;  /* 0x0000502c04006986 */ /* 0x0001e2000c101524 */
[C---:B------:R-:W-:Y:S02]  /*7390*/  ISETP.GT.AND P6, PT, R3.reuse, 0x80, P4 ;  /* 0x000000800300780c */ /* 0x040fe400027c4270 */
[----:B------:R-:W-:-:S11]  /*73a0*/  ISETP.GT.AND P4, PT, R3, 0x88, P4 ;  /* 0x000000880300780c */ /* 0x000fd60002784270 */
[----:B0-----:R-:W-:Y:S02]  /*73b0*/  @P6 IMAD.MOV.U32 R4, RZ, RZ, R12 ;  /* 0x000000ffff046224 */ /* 0x001fe400078e000c */
[----:B------:R-:W-:-:S05]  /*73c0*/  @P6 IMAD.MOV.U32 R5, RZ, RZ, R13 ;  /* 0x000000ffff056224 */ /* 0x000fca00078e000d */
[----:B------:R0:W-:Y:S02]  /*73d0*/  @P6 STG.E.U16 desc[UR36][R4.64+0x52], R45 ;  /* 0x0000522d04006986 */ /* 0x0001e4000c101524 */
[----:B0-----:R-:W-:Y:S02]  /*73e0*/  @P5 IMAD.MOV.U32 R4, RZ, RZ, R6 ;  /* 0x000000ffff045224 */ /* 0x001fe400078e0006 */
[----:B------:R-:W-:-:S05]  /*73f0*/  @P5 IMAD.MOV.U32 R5, RZ, RZ, R7 ;  /* 0x000000ffff055224 */ /* 0x000fca00078e0007 */
[----:B------:R0:W-:Y:S01]  /*7400*/  @P5 STG.E.U16 desc[UR36][R4.64+0x50], R46 ;  /* 0x0000502e04005986 */ /* 0x0001e2000c101524 */
[C---:B------:R-:W-:Y:S02]  /*7410*/  ISETP.GT.AND P5, PT, R3.reuse, 0x80, P3 ;  /* 0x000000800300780c */ /* 0x040fe40001fa4270 */
[----:B------:R-:W-:Y:S01]  /*7420*/  ISETP.GT.AND P3, PT, R3, 0x88, P3 ;  /* 0x000000880300780c */ /* 0x000fe20001f64270 */
        /* <DEDUP_REMOVED lines=17> */
[----:B------:R0:W-:Y:S02]  /*7540*/  @P3 STG.E.U16 desc[UR36][R4.64+0x60], R50 ;  /* 0x0000603204003986 */ /* 0x0001e4000c101524 */
[----:B0-----:R-:W-:Y:S02]  /*7550*/  @P0 IMAD.MOV.U32 R4, RZ, RZ, R6 ;  /* 0x000000ffff040224 */ /* 0x001fe400078e0006 */
[----:B------:R-:W-:-:S05]  /*7560*/  @P0 IMAD.MOV.U32 R5, RZ, RZ, R7 ;  /* 0x000000ffff050224 */ /* 0x000fca00078e0007 */
[----:B------:R0:W-:Y:S02]  /*7570*/  @P0 STG.E.U16 desc[UR36][R4.64+0x62], R51 ;  /* 0x0000623304000986 */ /* 0x0001e4000c101524 */
[----:B0-----:R-:W-:Y:S02]  /*7580*/  @P5 IMAD.MOV.U32 R4, RZ, RZ, R12 ;  /* 0x000000ffff045224 */ /* 0x001fe400078e000c */
[----:B------:R-:W-:-:S05]  /*7590*/  @P5 IMAD.MOV.U32 R5, RZ, RZ, R13 ;  /* 0x000000ffff055224 */ /* 0x000fca00078e000d */
[----:B------:R0:W-:Y:S04]  /*75a0*/  @P5 STG.E.U16 desc[UR36][R4.64+0x70], R52 ;  /* 0x0000703404005986 */ /* 0x0001e8000c101524 */
[----:B------:R1:W-:Y:S01]  /*75b0*/  @P4 STG.E.U16 desc[UR36][R12.64+0x72], R53 ;  /* 0x000072350c004986 */ /* 0x0003e2000c101524 */
[----:B0-----:R-:W-:Y:S02]  /*75c0*/  @P2 IMAD.MOV.U32 R4, RZ, RZ, R6 ;  /* 0x000000ffff042224 */ /* 0x001fe400078e0006 */
[----:B------:R-:W-:-:S05]  /*75d0*/  @P2 IMAD.MOV.U32 R5, RZ, RZ, R7 ;  /* 0x000000ffff052224 */ /* 0x000fca00078e0007 */
[----:B------:R1:W-:Y:S04]  /*75e0*/  @P2 STG.E.U16 desc[UR36][R4.64+0x70], R54 ;  /* 0x0000703604002986 */ /* 0x0003e8000c101524 */
[----:B------:R1:W-:Y:S02]  /*75f0*/  @P1 STG.E.U16 desc[UR36][R6.64+0x72], R55 ;  /* 0x0000723706001986 */ /* 0x0003e4000c101524 */
.L_x_156:
[----:B------:R-:W-:Y:S05]  /*7600*/  BSYNC B0 ;  /* 0x0000000000007941 */ /* 0x000fea0003800000 */
.L_x_32:
[----:B------:R-:W-:Y:S01]  /*7610*/  IADD3 R16, P0, R16, UR38, RZ ;  /* 0x0000002610107c10 */ /* 0x000fe2000ff1e0ff */
[----:B------:R-:W-:Y:S01]  /*7620*/  ULDC.64 UR4, c[0x0][0x650] ;  /* 0x0001940000047ab9 */ /* 0x000fe20000000a00 */
[----:B------:R-:W-:Y:S01]  /*7630*/  PRMT R3, RZ, 0x7610, R3 ;  /* 0x00007610ff037816 */ /* 0x000fe20000000003 */
[----:B------:R-:W-:Y:S01]  /*7640*/  IMAD.MOV.U32 R103, RZ, RZ, -0x1 ;  /* 0xffffffffff677424 */ /* 0x000fe200078e00ff */
[----:B------:R-:W-:Y:S01]  /*7650*/  IADD3.X R17, R17, UR41, RZ, P0, !PT ;  /* 0x0000002911117c10 */ /* 0x000fe200087fe4ff */
[----:B------:R-:W-:Y:S01]  /*7660*/  IMAD.MOV.U32 R23, RZ, RZ, -0x1 ;  /* 0xffffffffff177424 */ /* 0x000fe200078e00ff */
[----:B------:R-:W-:-:S04]  /*7670*/  ISETP.GE.U32.AND P0, PT, R16, UR4, PT ;  /* 0x0000000410007c0c */ /* 0x000fc8000bf06070 */
[----:B------:R-:W-:-:S13]  /*7680*/  ISETP.GE.U32.AND.EX P0, PT, R17, UR5, PT, P0 ;  /* 0x0000000511007c0c */ /* 0x000fda000bf06100 */
[----:B------:R-:W-:Y:S05]  /*7690*/  @P0 BRA `(.L_x_157) ;  /* 0x00000004004c0947 */ /* 0x000fea0003800000 */
[----:B----4-:R-:W4:Y:S01]  /*76a0*/  LDC.64 R10, c[0x0][0x628] ;  /* 0x00018a00ff0a7b82 */ /* 0x010f220000000a00 */
[----:B01----:R-:W0:Y:S01]  /*76b0*/  S2R R12, SR_CTAID.X ;  /* 0x00000000000c7919 */ /* 0x003e220000002500 */
[----:B------:R-:W-:Y:S02]  /*76c0*/  IMAD.MOV.U32 R8, RZ, RZ, R16 ;  /* 0x000000ffff087224 */ /* 0x000fe400078e0010 */
[----:B------:R-:W-:Y:S01]  /*76d0*/  IMAD.MOV.U32 R9, RZ, RZ, R17 ;  /* 0x000000ffff097224 */ /* 0x000fe200078e0011 */
[----:B------:R-:W1:Y:S03]  /*76e0*/  S2R R20, SR_CTAID.Y ;  /* 0x0000000000147919 */ /* 0x000e660000002600 */
[----:B------:R-:W0:Y:S08]  /*76f0*/  LDC R0, c[0x0][0x630] ;  /* 0x00018c00ff007b82 */ /* 0x000e300000000800 */
[----:B------:R-:W0:Y:S01]  /*7700*/  LDC.64 R14, c[0x0][0x620] ;  /* 0x00018800ff0e7b82 */ /* 0x000e220000000a00 */
[----:B----4-:R-:W-:-:S04]  /*7710*/  ISETP.NE.U32.AND P0, PT, R10, RZ, PT ;  /* 0x000000ff0a00720c */ /* 0x010fc80003f05070 */
[----:B------:R-:W-:-:S13]  /*7720*/  ISETP.NE.AND.EX P0, PT, R11, RZ, PT, P0 ;  /* 0x000000ff0b00720c */ /* 0x000fda0003f05300 */
[----:B01----:R-:W-:Y:S05]  /*7730*/  @!P0 BRA `(.L_x_158) ;  /* 0x0000000000288947 */ /* 0x003fea0003800000 */
        /* <DEDUP_REMOVED lines=10> */
.L_x_158:
[-CC-:B------:R-:W-:Y:S01]  /*77e0*/  SHF.R.U64 R23, R8, R0.reuse, R9.reuse ;  /* 0x0000000008177219 */ /* 0x180fe20000001209 */
[----:B------:R-:W0:Y:S01]  /*77f0*/  LDC.64 R26, c[0x0][0x640] ;  /* 0x00019000ff1a7b82 */ /* 0x000e220000000a00 */
[----:B------:R-:W-:Y:S01]  /*7800*/  SHF.R.U32.HI R0, RZ, R0, R9 ;  /* 0x00000000ff007219 */ /* 0x000fe20000011609 */
[----:B------:R-:W-:Y:S01]  /*7810*/  ULDC UR4, c[0x0][0x150] ;  /* 0x0000540000047ab9 */ /* 0x000fe20000000800 */
[----:B------:R-:W-:Y:S02]  /*7820*/  IADD3 R3, P0, RZ, -R23, RZ ;  /* 0x80000017ff037210 */ /* 0x000fe40007f1e0ff */
[----:B------:R-:W-:-:S03]  /*7830*/  I2FP.F32.U32 R7, R12 ;  /* 0x0000000c00077245 */ /* 0x000fc60000201000 */
[----:B------:R-:W1:Y:S01]  /*7840*/  LDC R6, c[0x0][0x618] ;  /* 0x00018600ff067b82 */ /* 0x000e620000000800 */
[----:B------:R-:W-:Y:S02]  /*7850*/  IMAD.X R5, RZ, RZ, ~R0, P0 ;  /* 0x000000ffff057224 */ /* 0x000fe400000e0e00 */
[----:B------:R-:W-:Y:S01]  /*7860*/  FMUL R7, R7, UR4 ;  /* 0x0000000407077c20 */ /* 0x000fe20008400000 */
[----:B------:R-:W-:Y:S01]  /*7870*/  ULDC UR4, c[0x0][0x154] ;  /* 0x0000550000047ab9 */ /* 0x000fe20000000800 */
[-C--:B------:R-:W-:Y:S02]  /*7880*/  IMAD R0, R5, R14.reuse, RZ ;  /* 0x0000000e05007224 */ /* 0x080fe400078e02ff */
[C---:B------:R-:W-:Y:S01]  /*7890*/  IMAD.WIDE.U32 R4, R3.reuse, R14, R16 ;  /* 0x0000000e03047225 */ /* 0x040fe200078e0010 */
[----:B------:R-:W4:Y:S01]  /*78a0*/  LDC R11, c[0x0][0x608] ;  /* 0x00018200ff0b7b82 */ /* 0x000f220000000800 */
[----:B------:R-:W2:Y:S02]  /*78b0*/  F2I.U32.TRUNC.NTZ R7, R7 ;  /* 0x0000000700077305 */ /* 0x000ea4000020f000 */
[----:B------:R-:W-:-:S04]  /*78c0*/  IMAD R3, R3, R15, R0 ;  /* 0x0000000f03037224 */ /* 0x000fc800078e0200 */
[----:B------:R-:W-:Y:S01]  /*78d0*/  IMAD.IADD R3, R5, 0x1, R3 ;  /* 0x0000000105037824 */ /* 0x000fe200078e0203 */
[----:B------:R-:W3:Y:S01]  /*78e0*/  LDC R8, c[0x0][0x658] ;  /* 0x00019600ff087b82 */ /* 0x000ee20000000800 */
[----:B------:R-:W-:Y:S02]  /*78f0*/  I2FP.F32.U32 R5, R20 ;  /* 0x0000001400057245 */ /* 0x000fe40000201000 */
[----:B0-----:R-:W-:-:S04]  /*7900*/  ISETP.NE.U32.AND P0, PT, R26, RZ, PT ;  /* 0x000000ff1a00720c */ /* 0x001fc80003f05070 */
[----:B------:R-:W-:Y:S01]  /*7910*/  ISETP.NE.AND.EX P0, PT, R27, RZ, PT, P0 ;  /* 0x000000ff1b00720c */ /* 0x000fe20003f05300 */
[----:B------:R-:W0:Y:S01]  /*7920*/  LDC R9, c[0x0][0x144] ;  /* 0x00005100ff097b82 */ /* 0x000e220000000800 */
[-C--:B-1----:R-:W-:Y:S01]  /*7930*/  SHF.R.U32.HI R0, RZ, R6.reuse, R3 ;  /* 0x00000006ff007219 */ /* 0x082fe20000011603 */
[----:B--2---:R-:W-:Y:S01]  /*7940*/  IMAD.MOV R7, RZ, RZ, -R7 ;  /* 0x000000ffff077224 */ /* 0x004fe200078e0a07 */
[----:B------:R-:W-:Y:S01]  /*7950*/  SHF.R.U64 R13, R4, R6, R3 ;  /* 0x00000006040d7219 */ /* 0x000fe20000001203 */
[----:B------:R-:W-:-:S04]  /*7960*/  FMUL R6, R5, UR4 ;  /* 0x0000000405067c20 */ /* 0x000fc80008400000 */
[----:B------:R-:W1:Y:S01]  /*7970*/  LDC R21, c[0x0][0x148] ;  /* 0x00005200ff157b82 */ /* 0x000e620000000800 */
[-CC-:B----4-:R-:W-:Y:S02]  /*7980*/  SHF.R.U64 R10, R13, R11.reuse, R0.reuse ;  /* 0x0000000b0d0a7219 */ /* 0x190fe40000001200 */
[----:B------:R-:W-:Y:S02]  /*7990*/  SHF.R.U32.HI R3, RZ, R11, R0 ;  /* 0x0000000bff037219 */ /* 0x000fe40000011600 */
[----:B------:R2:W4:Y:S03]  /*79a0*/  F2I.U32.TRUNC.NTZ R0, R6 ;  /* 0x0000000600007305 */ /* 0x000526000020f000 */
[----:B------:R-:W1:Y:S01]  /*79b0*/  LDC R14, c[0x0][0x648] ;  /* 0x00019200ff0e7b82 */ /* 0x000e620000000800 */
[-CC-:B---3--:R-:W-:Y:S02]  /*79c0*/  SHF.R.U64 R15, R10, R8.reuse, R3.reuse ;  /* 0x000000080a0f7219 */ /* 0x188fe40000001203 */
[----:B------:R-:W-:-:S03]  /*79d0*/  SHF.R.U32.HI R5, RZ, R8, R3 ;  /* 0x00000008ff057219 */ /* 0x000fc60000011603 */
[----:B------:R-:W-:Y:S02]  /*79e0*/  IMAD.MOV.U32 R4, RZ, RZ, R15 ;  /* 0x000000ffff047224 */ /* 0x000fe400078e000f */
[----:B------:R-:W3:Y:S01]  /*79f0*/  LDC R24, c[0x0][0x638] ;  /* 0x00018e00ff187b82 */ /* 0x000ee20000000800 */
[----:B0-----:R-:W-:-:S07]  /*7a00*/  IMAD R25, R9, R7, R12 ;  /* 0x0000000709197224 */ /* 0x001fce00078e020c */
[----:B------:R-:W0:Y:S08]  /*7a10*/  LDC R28, c[0x0][0x610] ;  /* 0x00018400ff1c7b82 */ /* 0x000e300000000800 */
[----:B------:R-:W0:Y:S01]  /*7a20*/  LDC R29, c[0x0][0x600] ;  /* 0x00018000ff1d7b82 */ /* 0x000e220000000800 */
[----:B--2-4-:R-:W-:Y:S05]  /*7a30*/  @!P0 BRA `(.L_x_159) ;  /* 0x0000000000288947 */ /* 0x014fea0003800000 */
[----:B------:R-:W2:Y:S02]  /*7a40*/  LDC R4, c[0x0][0x64c] ;  /* 0x00019300ff047b82 */ /* 0x000ea40000000800 */
[----:B--2---:R-:W-:-:S05]  /*7a50*/  IADD3 R3, P0, R15, R4, RZ ;  /* 0x000000040f037210 */ /* 0x004fca0007f1e0ff */
        /* <DEDUP_REMOVED lines=8> */
.L_x_159:
[----:B------:R-:W-:Y:S02]  /*7ae0*/  ISETP.NE.AND P0, PT, R2, 0x1, PT ;  /* 0x000000010200780c */ /* 0x000fe40003f05270 */
[----:B-1----:R-:W-:Y:S01]  /*7af0*/  SHF.R.U64 R3, R4, R14, R5 ;  /* 0x0000000e04037219 */ /* 0x002fe20000001205 */
[----:B------:R-:W-:Y:S01]  /*7b00*/  IMAD.MOV R5, RZ, RZ, -R0 ;  /* 0x000000ffff057224 */ /* 0x000fe200078e0a00 */
[----:B------:R-:W-:Y:S02]  /*7b10*/  LOP3.LUT R0, R10, R101, RZ, 0xc0, !PT ;  /* 0x000000650a007212 */ /* 0x000fe400078ec0ff */
[----:B------:R-:W-:Y:S01]  /*7b20*/  LOP3.LUT R6, R13, R100, RZ, 0xc0, !PT ;  /* 0x000000640d067212 */ /* 0x000fe200078ec0ff */
[----:B------:R-:W-:Y:S02]  /*7b30*/  IMAD.MOV R4, RZ, RZ, -R3 ;  /* 0x000000ffff047224 */ /* 0x000fe400078e0a03 */
[----:B------:R-:W-:Y:S02]  /*7b40*/  IMAD R0, R93, R3, R0 ;  /* 0x000000035d007224 */ /* 0x000fe400078e0200 */
[----:B---3--:R-:W-:-:S02]  /*7b50*/  IMAD R3, R4, R24, R15 ;  /* 0x0000001804037224 */ /* 0x008fc400078e020f */
[----:B------:R-:W-:Y:S02]  /*7b60*/  @P0 IMAD R25, R21, R5, R20 ;  /* 0x0000000515190224 */ /* 0x000fe400078e0214 */
[----:B0-----:R-:W-:Y:S02]  /*7b70*/  IMAD R5, R3, R29, R6 ;  /* 0x0000001d03057224 */ /* 0x001fe400078e0206 */
[----:B------:R-:W-:Y:S02]  /*7b80*/  IMAD R0, R0, R28, R25 ;  /* 0x0000001c00007224 */ /* 0x000fe400078e0219 */
[----:B------:R-:W-:-:S03]  /*7b90*/  IMAD.MOV.U32 R4, RZ, RZ, 0x1 ;  /* 0x00000001ff047424 */ /* 0x000fc600078e00ff */
[----:B------:R-:W-:Y:S02]  /*7ba0*/  SEL R103, R5, R0, !P0 ;  /* 0x0000000005677207 */ /* 0x000fe40004000000 */
[----:B------:R-:W-:Y:S02]  /*7bb0*/  PRMT R3, R4, 0x7610, R3 ;  /* 0x0000761004037816 */ /* 0x000fe40000000003 */
[----:B------:R-:W-:-:S07]  /*7bc0*/  SEL R0, R0, R5, !P0 ;  /* 0x0000000500007207 */ /* 0x000fce0004000000 */
.L_x_157:
[----:B------:R-:W-:Y:S01]  /*7bd0*/  LOP3.LUT P0, RZ, R3, 0xff, RZ, 0xc0, !PT ;  /* 0x000000ff03ff7812 */ /* 0x000fe2000780c0ff */
[----:B------:R-:W-:Y:S01]  /*7be0*/  UIMAD.WIDE.U32 UR4, UR42, -0x33333333, URZ ;  /* 0xcccccccd2a0478a5 */ /* 0x000fe2000f8e003f */
[----:B------:R-:W-:-:S03]  /*7bf0*/  IMAD.MOV.U32 R111, RZ, RZ, R0 ;  /* 0x000000ffff6f7224 */ /* 0x000fc600078e0000 */
[----:B------:R-:W-:-:S04]  /*7c00*/  USHF.R.U32.HI UR4, URZ, 0x2, UR5 ;  /* 0x000000023f047899 */ /* 0x000fc80008011605 */
[----:B------:R-:W-:-:S04]  /*7c10*/  UIMAD UR42, UR4, -0x5, UR42 ;  /* 0xfffffffb042a78a4 */ /* 0x000fc8000f8e022a */
[----:B------:R-:W-:Y:S08]  /*7c20*/  @P0 BRA `(.L_x_160) ;  /* 0xffffff98002c0947 */ /* 0x000ff0000383ffff */
[----:B------:R-:W-:Y:S05]  /*7c30*/  EXIT ;  /* 0x000000000000794d */ /* 0x000fea0003800000 */
.L_x_7:
        /* <DEDUP_REMOVED lines=26> */
.L_x_162:
[----:B------:R-:W0:Y:S01]  /*7de0*/  LDC.64 R30, c[0x0][0x640] ;  /* 0x00019000ff1e7b82 */ /* 0x000e220000000a00 */
[-CC-:B------:R-:W-:Y:S01]  /*7df0*/  SHF.R.U64 R21, R14, R8.reuse, R15.reuse ;  /* 0x000000080e157219 */ /* 0x180fe2000000120f */
[----:B------:R-:W-:Y:S01]  /*7e00*/  IMAD.MOV.U32 R27, RZ, RZ, 0x1 ;  /* 0x00000001ff1b7424 */ /* 0x000fe200078e00ff */
[----:B------:R-:W-:Y:S02]  /*7e10*/  SHF.R.U32.HI R7, RZ, R8, R15 ;  /* 0x00000008ff077219 */ /* 0x000fe4000001160f */
[----:B------:R-:W-:-:S03]  /*7e20*/  IADD3 R13, P0, RZ, -R21, RZ ;  /* 0x80000015ff0d7210 */ /* 0x000fc60007f1e0ff */
[----:B------:R-:W1:Y:S02]  /*7e30*/  LDC R12, c[0x0][0x618] ;  /* 0x00018600ff0c7b82 */ /* 0x000e640000000800 */
[----:B------:R-:W-:Y:S02]  /*7e40*/  IMAD.X R7, RZ, RZ, ~R7, P0 ;  /* 0x000000ffff077224 */ /* 0x000fe400000e0e07 */
[----:B------:R-:W-:-:S04]  /*7e50*/  IMAD.WIDE.U32 R10, R13, R22, R16 ;  /* 0x000000160d0a7225 */ /* 0x000fc800078e0010 */
[----:B------:R-:W2:Y:S01]  /*7e60*/  LDC R14, c[0x0][0x608] ;  /* 0x00018200ff0e7b82 */ /* 0x000ea20000000800 */
[----:B------:R-:W-:-:S04]  /*7e70*/  IMAD R8, R7, R22, RZ ;  /* 0x0000001607087224 */ /* 0x000fc800078e02ff */
[----:B------:R-:W-:-:S03]  /*7e80*/  IMAD R7, R13, R23, R8 ;  /* 0x000000170d077224 */ /* 0x000fc600078e0208 */
[----:B------:R-:W3:Y:S01]  /*7e90*/  LDC R28, c[0x0][0x658] ;  /* 0x00019600ff1c7b82 */ /* 0x000ee20000000800 */
[----:B------:R-:W-:Y:S01]  /*7ea0*/  IMAD.IADD R7, R11, 0x1, R7 ;  /* 0x000000010b077824 */ /* 0x000fe200078e0207 */
[----:B0-----:R-:W-:Y:S01]  /*7eb0*/  ISETP.NE.U32.AND P0, PT, R30, RZ, PT ;  /* 0x000000ff1e00720c */ /* 0x001fe20003f05070 */
[----:B------:R-:W-:-:S03]  /*7ec0*/  IMAD.MOV.U32 R11, RZ, RZ, -0x1 ;  /* 0xffffffffff0b7424 */ /* 0x000fc600078e00ff */
        /* <DEDUP_REMOVED lines=8> */
[-C--:B---3--:R-:W-:Y:S02]  /*7f50*/  SHF.L.U32 R10, R11, R28.reuse, RZ ;  /* 0x0000001c0b0a7219 */ /* 0x088fe400000006ff */
[--C-:B------:R-:W-:Y:S02]  /*7f60*/  SHF.R.U64 R26, R22, R28, R7.reuse ;  /* 0x0000001c161a7219 */ /* 0x100fe40000001207 */
[----:B------:R-:W-:Y:S02]  /*7f70*/  LOP3.LUT R29, RZ, R10, RZ, 0x33, !PT ;  /* 0x0000000aff1d7212 */ /* 0x000fe400078e33ff */
[----:B------:R-:W-:Y:S01]  /*7f80*/  SHF.R.U32.HI R11, RZ, R28, R7 ;  /* 0x0000001cff0b7219 */ /* 0x000fe20000011607 */
[----:B------:R-:W3:Y:S01]  /*7f90*/  LDC R32, c[0x0][0x610] ;  /* 0x00018400ff207b82 */ /* 0x000ee20000000800 */
[----:B------:R-:W-:Y:S01]  /*7fa0*/  IMAD.MOV.U32 R10, RZ, RZ, R26 ;  /* 0x000000ffff0a7224 */ /* 0x000fe200078e001a */
[----:B------:R-:W-:Y:S06]  /*7fb0*/  @!P0 BRA `(.L_x_163) ;  /* 0x0000000000288947 */ /* 0x000fec0003800000 */
        /* <DEDUP_REMOVED lines=10> */
.L_x_163:
[----:B------:R-:W-:Y:S02]  /*8060*/  ISETP.NE.AND P0, PT, R2, 0x1, PT ;  /* 0x000000010200780c */ /* 0x000fe40003f05270 */
[----:B-1----:R-:W-:Y:S01]  /*8070*/  SHF.R.U64 R8, R10, R8, R11 ;  /* 0x000000080a087219 */ /* 0x002fe2000000120b */
[----:B0-----:R-:W-:Y:S01]  /*8080*/  VIADD R11, R23, 0xffffffff ;  /* 0xffffffff170b7836 */ /* 0x001fe20000000000 */
[----:B------:R-:W-:Y:S02]  /*8090*/  SHF.L.U32 R27, R27, R28, RZ ;  /* 0x0000001c1b1b7219 */ /* 0x000fe400000006ff */
[----:B------:R-:W-:Y:S01]  /*80a0*/  LOP3.LUT R5, R22, R29, RZ, 0xc0, !PT ;  /* 0x0000001d16057212 */ /* 0x000fe200078ec0ff */
[----:B------:R-:W-:-:S04]  /*80b0*/  IMAD.MOV R7, RZ, RZ, -R8 ;  /* 0x000000ffff077224 */ /* 0x000fc800078e0a08 */
[----:B------:R-:W-:Y:S02]  /*80c0*/  IMAD R5, R27, R8, R5 ;  /* 0x000000081b057224 */ /* 0x000fe400078e0205 */
[----:B------:R-:W-:Y:S01]  /*80d0*/  @P0 IMAD R6, R9, R24, R4 ;  /* 0x0000001809060224 */ /* 0x000fe200078e0204 */
[----:B------:R-:W-:Y:S01]  /*80e0*/  LOP3.LUT R9, R20, R11, RZ, 0xc0, !PT ;  /* 0x0000000b14097212 */ /* 0x000fe200078ec0ff */
[----:B--2---:R-:W-:Y:S02]  /*80f0*/  IMAD R4, R7, R25, R26 ;  /* 0x0000001907047224 */ /* 0x004fe400078e021a */
[----:B---3--:R-:W-:Y:S02]  /*8100*/  IMAD R6, R5, R32, R6 ;  /* 0x0000002005067224 */ /* 0x008fe400078e0206 */
[----:B------:R-:W-:Y:S02]  /*8110*/  IMAD R5, R4, R23, R9 ;  /* 0x0000001704057224 */ /* 0x000fe400078e0209 */
[----:B------:R-:W-:-:S02]  /*8120*/  IMAD.MOV.U32 R8, RZ, RZ, 0x1 ;  /* 0x00000001ff087424 */ /* 0x000fc400078e00ff */
[----:B------:R-:W-:Y:S01]  /*8130*/  IMAD.MOV.U32 R7, RZ, RZ, R21 ;  /* 0x000000ffff077224 */ /* 0x000fe200078e0015 */
[----:B------:R-:W-:Y:S02]  /*8140*/  SEL R19, R5, R6, !P0 ;  /* 0x0000000605137207 */ /* 0x000fe40004000000 */
[----:B------:R-:W-:-:S07]  /*8150*/  SEL R12, R6, R5, !P0 ;  /* 0x00000005060c7207 */ /* 0x000fce0004000000 */
.L_x_161:
[----:B------:R-:W-:-:S08]  /*8160*/  NOP ;  /* 0x0000000000007918 */ /* 0x000fd00000000000 */
[----:B------:R-:W0:-:S00]  /*8170*/  USETMAXREG.DEALLOC.CTAPOOL 0x28 ;  /* 0x00000028000079c8 */ /* 0x000e0000080e0500 */
[----:B0-----:R-:W-:-:S13]  /*8180*/  ISETP.NE.AND P0, PT, R3, RZ, PT ;  /* 0x000000ff0300720c */ /* 0x001fda0003f05270 */
[----:B------:R-:W-:Y:S05]  /*8190*/  @P0 EXIT ;  /* 0x000000000000094d */ /* 0x000fea0003800000 */
[----:B------:R-:W-:Y:S01]  /*81a0*/  LOP3.LUT P0, RZ, R8, 0xff, RZ, 0xc0, !PT ;  /* 0x000000ff08ff7812 */ /* 0x000fe2000780c0ff */
[----:B------:R-:W-:Y:S02]  /*81b0*/  IMAD.MOV.U32 R3, RZ, RZ, 0x1 ;  /* 0x00000001ff037424 */ /* 0x000fe400078e00ff */
[----:B------:R-:W-:-:S10]  /*81c0*/  IMAD.MOV.U32 R13, RZ, RZ, RZ ;  /* 0x000000ffff0d7224 */ /* 0x000fd400078e00ff */
[----:B------:R-:W-:Y:S05]  /*81d0*/  @!P0 BRA `(.L_x_164) ;  /* 0x0000000c00948947 */ /* 0x000fea0003800000 */
[----:B------:R-:W0:Y:S01]  /*81e0*/  LDC R3, c[0x0][0x28c] ;  /* 0x0000a300ff037b82 */ /* 0x000e220000000800 */
[----:B------:R-:W-:Y:S01]  /*81f0*/  UMOV UR7, 0x1 ;  /* 0x0000000100077882 */ /* 0x000fe20000000000 */
[----:B------:R-:W-:Y:S01]  /*8200*/  ULDC UR14, c[0x0][0x658] ;  /* 0x00019600000e7ab9 */ /* 0x000fe20000000800 */
[----:B------:R-:W-:Y:S01]  /*8210*/  UMOV UR6, 0xffffffff ;  /* 0xffffffff00067882 */ /* 0x000fe20000000000 */
[----:B------:R-:W-:Y:S01]  /*8220*/  BSSY B0, `(.L_x_164) ;  /* 0x00000e0000007945 */ /* 0x000fe20003800000 */
[----:B------:R-:W-:Y:S01]  /*8230*/  USHF.L.U32 UR6, UR6, UR14, URZ ;  /* 0x0000000e06067299 */ /* 0x000fe2000800063f */
[----:B------:R-:W-:Y:S01]  /*8240*/  IMAD.MOV.U32 R11, RZ, RZ, 0x1 ;  /* 0x00000001ff0b7424 */ /* 0x000fe200078e00ff */
[----:B------:R-:W-:Y:S01]  /*8250*/  LOP3.LUT R10, R18, 0x2, RZ, 0xfc, !PT ;  /* 0x00000002120a7812 */ /* 0x000fe200078efcff */
[----:B------:R-:W1:Y:S01]  /*8260*/  S2UR UR5, SR_CgaCtaId ;  /* 0x00000000000579c3 */ /* 0x000e620000008800 */
[----:B------:R-:W-:Y:S01]  /*8270*/  IMAD.MOV.U32 R13, RZ, RZ, RZ ;  /* 0x000000ffff0d7224 */ /* 0x000fe200078e00ff */
[----:B------:R-:W-:Y:S01]  /*8280*/  ULDC UR13, c[0x0][0x600] ;  /* 0x00018000000d7ab9 */ /* 0x000fe20000000800 */
[----:B------:R-:W-:Y:S01]  /*8290*/  UMOV UR29, 0x5 ;  /* 0x00000005001d7882 */ /* 0x000fe20000000000 */
[----:B------:R-:W-:-:S02]  /*82a0*/  UIADD3 UR13, UR13, -0x1, URZ ;  /* 0xffffffff0d0d7890 */ /* 0x000fc4000fffe03f */
[----:B------:R-:W-:Y:S02]  /*82b0*/  USHF.L.U32 UR14, UR7, UR14, URZ ;  /* 0x0000000e070e7299 */ /* 0x000fe4000800063f */
[----:B------:R-:W-:Y:S01]  /*82c0*/  ULOP3.LUT UR22, URZ, UR6, URZ, 0x33, !UPT ;  /* 0x000000063f167292 */ /* 0x000fe2000f8e333f */
[----:B------:R-:W-:Y:S01]  /*82d0*/  ULDC.64 UR42, c[0x0][0x198] ;  /* 0x00006600002a7ab9 */ /* 0x000fe20000000a00 */
[----:B0-----:R-:W-:-:S05]  /*82e0*/  VIADD R3, R3, 0x7f ;  /* 0x0000007f03037836 */ /* 0x001fca0000000000 */
[----:B------:R-:W-:Y:S01]  /*82f0*/  SHF.R.S32.HI R4, RZ, 0x1f, R3 ;  /* 0x0000001fff047819 */ /* 0x000fe20000011403 */
[----:B-1----:R-:W-:-:S03]  /*8300*/  ULOP3.LUT UR4, UR5, 0x1, URZ, 0xc0, !UPT ;  /* 0x0000000105047892 */ /* 0x002fc6000f8ec03f */
[----:B------:R-:W-:Y:S01]  /*8310*/  LEA.HI R4, R4, R3, RZ, 0x7 ;  /* 0x0000000304047211 */ /* 0x000fe200078f38ff */
[----:B------:R-:W-:Y:S01]  /*8320*/  USHF.R.U32.HI UR31, URZ, 0x1, UR5 ;  /* 0x000000013f1f7899 */ /* 0x000fe20008011605 */
[----:B------:R-:W-:Y:S01]  /*8330*/  IMAD.MOV.U32 R3, RZ, RZ, 0x1 ;  /* 0x00000001ff037424 */ /* 0x000fe200078e00ff */
[----:B------:R-:W-:Y:S01]  /*8340*/  USHF.L.U32 UR15, UR5, 0x5, URZ ;  /* 0x00000005050f7899 */ /* 0x000fe2000800063f */
[----:B------:R-:W-:Y:S01]  /*8350*/  SHF.R.S32.HI R8, RZ, 0x7, R4 ;  /* 0x00000007ff087819 */ /* 0x000fe20000011404 */
[----:B------:R-:W-:Y:S02]  /*8360*/  USHF.L.U32 UR21, UR5, 0xb, URZ ;  /* 0x0000000b05157899 */ /* 0x000fe4000800063f */
[----:B------:R-:W-:Y:S02]  /*8370*/  ULOP3.LUT UR5, UR5, 0xfffffffe, URZ, 0xc0, !UPT ;  /* 0xfffffffe05057892 */ /* 0x000fe4000f8ec03f */
[----:B------:R-:W-:Y:S01]  /*8380*/  UISETP.GT.U32.AND UP0, UPT, UR4, 0xffff, UPT ;  /* 0x0000ffff0400788c */ /* 0x000fe2000bf04070 */
[----:B------:R-:W-:Y:S01]  /*8390*/  VIADD R9, R8, 0x1 ;  /* 0x0000000108097836 */ /* 0x000fe20000000000 */
[----:B------:R-:W-:-:S02]  /*83a0*/  USHF.L.U32 UR23, UR7, UR5, URZ ;  /* 0x0000000507177299 */ /* 0x000fc4000800063f */
[----:B------:R-:W-:Y:S02]  /*83b0*/  ULOP3.LUT UR5, UR5, 0x1, URZ, 0xfc, !UPT ;  /* 0x0000000105057892 */ /* 0x000fe4000f8efc3f */
[----:B------:R-:W-:Y:S02]  /*83c0*/  USEL UR4, UR4, 0xffff, !UP0 ;  /* 0x0000ffff04047887 */ /* 0x000fe4000c000000 */
[----:B------:R-:W-:Y:S02]  /*83d0*/  USHF.L.U32 UR5, UR7, UR5, URZ ;  /* 0x0000000507057299 */ /* 0x000fe4000800063f */
[----:B------:R-:W-:Y:S02]  /*83e0*/  ULOP3.LUT UR4, UR4, 0xffff, URZ, 0xc0, !UPT ;  /* 0x0000ffff04047892 */ /* 0x000fe4000f8ec03f */
[----:B------:R-:W-:Y:S02]  /*83f0*/  ULOP3.LUT UR15, UR15, 0x20, URZ, 0xc0, !UPT ;  /* 0x000000200f0f7892 */ /* 0x000fe4000f8ec03f */
[----:B------:R-:W-:-:S02]  /*8400*/  ULOP3.LUT UR21, UR21, 0x800, URZ, 0xc0, !UPT ;  /* 0x0000080015157892 */ /* 0x000fc4000f8ec03f */
[----:B------:R-:W-:Y:S02]  /*8410*/  ULOP3.LUT UR23, UR23, UR5, URZ, 0xfc, !UPT ;  /* 0x0000000517177292 */ /* 0x000fe4000f8efc3f */
[----:B------:R-:W-:-:S12]  /*8420*/  USHF.L.U32 UR29, UR29, UR4, URZ ;  /* 0x000000041d1d7299 */ /* 0x000fd8000800063f */
.L_x_175:
[----:B------:R-:W-:-:S03]  /*8430*/  UMOV UR4, 0xffffffff ;  /* 0xffffffff00047882 */ /* 0x000fc60000000000 */
[----:B------:R-:W-:Y:S05]  /*8440*/  BRA.DIV UR4, `(.L_x_165) ;  /* 0x0000001204047947 */ /* 0x000fea000b800000 */
[----:B------:R-:W-:-:S13]  /*8450*/  ELECT P6, URZ, PT ;  /* 0x00000000003f782f */ /* 0x000fda00038c0000 */
.L_x_187:
[----:B------:R-:W0:Y:S01]  /*8460*/  LDC R4, c[0x0][0x28c] ;  /* 0x0000a300ff047b82 */ /* 0x000e220000000800 */
[----:B------:R-:W-:Y:S01]  /*8470*/  BSSY B1, `(.L_x_166) ;  /* 0x0000048000017945 */ /* 0x000fe20003800000 */
[----:B0-----:R-:W-:-:S13]  /*8480*/  ISETP.LT.OR P6, PT, R4, 0x1, !P6 ;  /* 0x000000010400780c */ /* 0x001fda00077c1670 */
[----:B------:R-:W-:Y:S05]  /*8490*/  @P6 BRA `(.L_x_167) ;  /* 0x0000000400146947 */ /* 0x000fea0003800000 */
[----:B------:R-:W-:Y:S01]  /*84a0*/  LEA R12, R12, UR31, 0x1 ;  /* 0x0000001f0c0c7c11 */ /* 0x000fe2000f8e08ff */
[----:B------:R-:W-:Y:S01]  /*84b0*/  IMAD.MOV.U32 R20, RZ, RZ, RZ ;  /* 0x000000ffff147224 */ /* 0x000fe200078e00ff */
[----:B------:R-:W-:Y:S01]  /*84c0*/  LEA R19, R19, UR15, 0x6 ;  /* 0x0000000f13137c11 */ /* 0x000fe2000f8e30ff */
[----:B------:R-:W-:Y:S02]  /*84d0*/  IMAD.MOV.U32 R4, RZ, RZ, R9 ;  /* 0x000000ffff047224 */ /* 0x000fe400078e0009 */
[----:B------:R-:W-:Y:S02]  /*84e0*/  IMAD.MOV.U32 R5, RZ, RZ, R3 ;  /* 0x000000ffff057224 */ /* 0x000fe400078e0003 */
[----:B------:R-:W-:Y:S02]  /*84f0*/  IMAD.MOV.U32 R6, RZ, RZ, R13 ;  /* 0x000000ffff067224 */ /* 0x000fe400078e000d */
[----:B------:R-:W-:-:S07]  /*8500*/  IMAD.SHL.U32 R15, R12, 0x80, RZ ;  /* 0x000000800c0f7824 */ /* 0x000fce00078e00ff */
.L_x_170:
[----:B------:R-:W0:Y:S01]  /*8510*/  S2R R21, SR_CgaCtaId ;  /* 0x0000000000157919 */ /* 0x000e220000008800 */
[----:B------:R-:W-:Y:S02]  /*8520*/  MOV R12, 0x400 ;  /* 0x00000400000c7802 */ /* 0x000fe40000000f00 */
[----:B------:R-:W-:-:S13]  /*8530*/  ISETP.NE.AND P1, PT, R0, RZ, PT ;  /* 0x000000ff0000720c */ /* 0x000fda0003f25270 */
[----:B------:R-:W1:Y:S01]  /*8540*/  @!P1 LDC R14, c[0x0][0x500] ;  /* 0x00014000ff0e9b82 */ /* 0x000e620000000800 */
[----:B0-----:R-:W-:Y:S02]  /*8550*/  LEA R23, R21, R12, 0x18 ;  /* 0x0000000c15177211 */ /* 0x001fe400078ec0ff */
[----:B------:R-:W-:-:S03]  /*8560*/  SHF.L.U32 R12, R5, 0x1f, RZ ;  /* 0x0000001f050c7819 */ /* 0x000fc600000006ff */
[----:B------:R-:W-:-:S04]  /*8570*/  IMAD R21, R6, 0x8, R23 ;  /* 0x0000000806157824 */ /* 0x000fc800078e0217 */
[----:B------:R-:W0:Y:S02]  /*8580*/  SYNCS.PHASECHK.TRANS64.TRYWAIT P0, [R21+URZ+0x28], R12 ;  /* 0x0000280c150075a7 */ /* 0x000e24000800017f */
[----:B01----:R-:W-:Y:S05]  /*8590*/  @!P0 BRA `(.L_x_168) ;  /* 0x0000000c00d08947 */ /* 0x003fea0003800000 */
.L_x_188:
[----:B0-----:R-:W-:Y:S01]  /*85a0*/  PRMT R12, R10, 0x9910, RZ ;  /* 0x000099100a0c7816 */ /* 0x001fe200000000ff */
[----:B------:R0:W-:Y:S03]  /*85b0*/  @!P1 SYNCS.ARRIVE.TRANS64 RZ, [R21+URZ], R14 ;  /* 0x0000000e15ff99a7 */ /* 0x0001e6000800003f */
[----:B------:R-:W-:-:S13]  /*85c0*/  ISETP.NE.AND P0, PT, R12, 0x2, PT ;  /* 0x000000020c00780c */ /* 0x000fda0003f05270 */
[----:B0-----:R-:W-:Y:S05]  /*85d0*/  @P0 BRA `(.L_x_169) ;  /* 0x0000000000040947 */ /* 0x001fea0003800000 */
[----:B------:R-:W-:Y:S01]  /*85e0*/  BPT.TRAP 0x1 ;  /* 0x000000040000795c */ /* 0x000fe20000300000 */
.L_x_169:
[----:B------:R-:W-:Y:S01]  /*85f0*/  LEA R12, R6, UR31, 0x2 ;  /* 0x0000001f060c7c11 */ /* 0x000fe2000f8e10ff */
[----:B------:R-:W-:Y:S01]  /*8600*/  VIADD R4, R4, 0xffffffff ;  /* 0xffffffff04047836 */ /* 0x000fe20000000000 */
[----:B------:R-:W-:Y:S01]  /*8610*/  LEA R14, R6, UR21, 0xd ;  /* 0x00000015060e7c11 */ /* 0x000fe2000f8e68ff */
[----:B------:R-:W-:Y:S01]  /*8620*/  UIADD3 UR4, UP0, UR42, 0xf0, URZ ;  /* 0x000000f02a047890 */ /* 0x000fe2000ff1e03f */
[----:B------:R-:W-:Y:S01]  /*8630*/  R2UR UR34, R20 ;  /* 0x00000000142272ca */ /* 0x000fe200000e0000 */
[----:B------:R-:W-:Y:S01]  /*8640*/  IMAD.SHL.U32 R12, R12, 0x2000, RZ ;  /* 0x000020000c0c7824 */ /* 0x000fe200078e00ff */
[----:B------:R-:W-:Y:S01]  /*8650*/  R2UR UR33, R21 ;  /* 0x00000000152172ca */ /* 0x000fe200000e0000 */
[--C-:B------:R-:W-:Y:S01]  /*8660*/  IMAD R14, R14, 0x2, R23.reuse ;  /* 0x000000020e0e7824 */ /* 0x100fe200078e0217 */
[----:B------:R-:W-:Y:S01]  /*8670*/  R2UR UR36, R7 ;  /* 0x00000000072472ca */ /* 0x000fe200000e0000 */
[----:B------:R-:W-:Y:S01]  /*8680*/  IMAD R12, R12, 0x2, R23 ;  /* 0x000000020c0c7824 */ /* 0x000fe200078e0217 */
[----:B------:R-:W-:Y:S01]  /*8690*/  R2UR UR35, R15 ;  /* 0x000000000f2372ca */ /* 0x000fe200000e0000 */
[----:B------:R-:W-:Y:S01]  /*86a0*/  UIADD3 UR44, UP1, UR42, 0x1f0, URZ ;  /* 0x000001f02a2c7890 */ /* 0x000fe2000ff3e03f */
[----:B------:R-:W-:Y:S01]  /*86b0*/  R2UR UR8, R14 ;  /* 0x000000000e0872ca */ /* 0x000fe200000e0000 */
[----:B------:R-:W-:Y:S01]  /*86c0*/  UIADD3.X UR5, URZ, UR43, URZ, UP0, !UPT ;  /* 0x0000002b3f057290 */ /* 0x000fe200087fe43f */
[----:B------:R-:W-:Y:S01]  /*86d0*/  R2UR UR24, R12 ;  /* 0x000000000c1872ca */ /* 0x000fe200000e0000 */
[----:B------:R-:W-:Y:S01]  /*86e0*/  UPRMT UR30, URZ, 0x5410, UR29 ;  /* 0x000054103f1e7896 */ /* 0x000fe2000800001d */
[----:B------:R-:W-:Y:S01]  /*86f0*/  R2UR UR19, R19 ;  /* 0x00000000131372ca */ /* 0x000fe200000e0000 */
[----:B------:R-:W-:Y:S01]  /*8700*/  UIADD3 UR26, UR34, 0x40, URZ ;  /* 0x00000040221a7890 */ /* 0x000fe2000fffe03f */
[----:B------:R-:W-:Y:S01]  /*8710*/  ISETP.GT.AND P1, PT, R4, 0x1, PT ;  /* 0x000000010400780c */ /* 0x000fe20003f24270 */
[----:B------:R-:W-:Y:S01]  /*8720*/  UIADD3.X UR45, URZ, UR43, URZ, UP1, !UPT ;  /* 0x0000002b3f2d7290 */ /* 0x000fe20008ffe43f */
[----:B------:R-:W-:Y:S01]  /*8730*/  VIADD R6, R6, 0x1 ;  /* 0x0000000106067836 */ /* 0x000fe20000000000 */
[----:B------:R-:W-:Y:S01]  /*8740*/  UPRMT UR37, URZ, 0x5410, UR23 ;  /* 0x000054103f257896 */ /* 0x000fe20008000017 */
[----:B------:R-:W-:Y:S01]  /*8750*/  VIADD R20, R20, 0x80 ;  /* 0x0000008014147836 */ /* 0x000fe20000000000 */
[----:B------:R-:W-:Y:S01]  /*8760*/  UMOV UR6, 0x0 ;  /* 0x0000000000067882 */ /* 0x000fe20000000000 */
[----:B------:R-:W-:Y:S01]  /*8770*/  UMOV UR7, 0x10000000 ;  /* 0x1000000000077882 */ /* 0x000fe20000000000 */
[----:B------:R-:W-:Y:S01]  /*8780*/  UIADD3 UR16, UR8, 0x50100, URZ ;  /* 0x0005010008107890 */ /* 0x000fe2000fffe03f */
[----:B------:R-:W-:Y:S01]  /*8790*/  ISETP.NE.AND P0, PT, R6, 0x5, PT ;  /* 0x000000050600780c */ /* 0x000fe20003f05270 */
[----:B------:R-:W-:-:S02]  /*87a0*/  UIADD3 UR32, UR24, 0x100, URZ ;  /* 0x0000010018207890 */ /* 0x000fc4000fffe03f */
[----:B------:R-:W-:Y:S01]  /*87b0*/  UIADD3 UR24, UR24, 0x8100, URZ ;  /* 0x0000810018187890 */ /* 0x000fe2000fffe03f */
[----:B------:R-:W-:Y:S01]  /*87c0*/  SEL R12, RZ, 0x1, P0 ;  /* 0x00000001ff0c7807 */ /* 0x000fe20000000000 */
[----:B------:R-:W-:Y:S01]  /*87d0*/  UIADD3 UR8, UR8, 0x52100, URZ ;  /* 0x0005210008087890 */ /* 0x000fe2000fffe03f */
[----:B------:R-:W-:Y:S01]  /*87e0*/  SEL R6, R6, RZ, P0 ;  /* 0x000000ff06067207 */ /* 0x000fe20000000000 */
[----:B------:R-:W-:Y:S01]  /*87f0*/  UMOV UR25, UR33 ;  /* 0x0000002100197c82 */ /* 0x000fe20008000000 */
[----:B------:R-:W-:Y:S01]  /*8800*/  UMOV UR28, UR36 ;  /* 0x00000024001c7c82 */ /* 0x000fe20008000000 */
[----:B------:R-:W-:Y:S01]  /*8810*/  UMOV UR27, UR35 ;  /* 0x00000023001b7c82 */ /* 0x000fe20008000000 */
[----:B------:R-:W-:Y:S01]  /*8820*/  UMOV UR17, UR33 ;  /* 0x0000002100117c82 */ /* 0x000fe20008000000 */
[----:B------:R-:W-:Y:S01]  /*8830*/  UMOV UR18, UR34 ;  /* 0x0000002200127c82 */ /* 0x000fe20008000000 */
[----:B------:R-:W-:Y:S01]  /*8840*/  UMOV UR20, UR36 ;  /* 0x0000002400147c82 */ /* 0x000fe20008000000 */
[----:B------:R0:W-:Y:S01]  /*8850*/  UTMALDG.3D.MULTICAST [UR32], [UR4], UR30, desc[UR6] ;  /* 0x00000620040073b4 */ /* 0x0001e2000801181e */
[----:B------:R-:W-:Y:S01]  /*8860*/  UMOV UR9, UR33 ;  /* 0x0000002100097c82 */ /* 0x000fe20008000000 */
[----:B------:R-:W-:Y:S01]  /*8870*/  UMOV UR11, UR19 ;  /* 0x00000013000b7c82 */ /* 0x000fe20008000000 */
[----:B------:R-:W-:Y:S01]  /*8880*/  UMOV UR12, UR36 ;  /* 0x00000024000c7c82 */ /* 0x000fe20008000000 */
[----:B------:R-:W-:Y:S01]  /*8890*/  UMOV UR10, UR26 ;  /* 0x0000001a000a7c82 */ /* 0x000fe20008000000 */
[----:B------:R-:W-:Y:S01]  /*88a0*/  LOP3.LUT R5, R5, R12, RZ, 0x3c, !PT ;  /* 0x0000000c05057212 */ /* 0x000fe200078e3cff */
[----:B------:R0:W-:Y:S01]  /*88b0*/  UTMALDG.3D.MULTICAST [UR24], [UR4], UR30, desc[UR6] ;  /* 0x00000618040073b4 */ /* 0x0001e2000801181e */
[----:B------:R0:W-:Y:S01]  /*88c0*/  UTMALDG.3D.MULTICAST [UR16], [UR44], UR37, desc[UR6] ;  /* 0x000006102c0073b4 */ /* 0x0001e20008011825 */
[----:B------:R0:W-:Y:S02]  /*88d0*/  UTMALDG.3D.MULTICAST [UR8], [UR44], UR37, desc[UR6] ;  /* 0x000006082c0073b4 */ /* 0x0001e40008011825 */
[----:B0-----:R-:W-:Y:S05]  /*88e0*/  @P1 BRA `(.L_x_170) ;  /* 0xfffffffc00081947 */ /* 0x001fea000383ffff */
.L_x_167:
[----:B------:R-:W-:Y:S05]  /*88f0*/  BSYNC B1 ;  /* 0x0000000000017941 */ /* 0x000fea0003800000 */
.L_x_166:
[----:B------:R-:W-:Y:S01]  /*8900*/  LOP3.LUT P1, RZ, R11, 0xff, RZ, 0xc0, !PT ;  /* 0x000000ff0bff7812 */ /* 0x000fe2000782c0ff */
[C---:B------:R-:W-:Y:S01]  /*8910*/  IMAD.IADD R13, R8.reuse, 0x1, R13 ;  /* 0x00000001080d7824 */ /* 0x040fe200078e020d */
[----:B------:R-:W-:Y:S01]  /*8920*/  ULDC.64 UR4, c[0x0][0x650] ;  /* 0x0001940000047ab9 */ /* 0x000fe20000000a00 */
[C---:B------:R-:W-:Y:S01]  /*8930*/  ISETP.GE.U32.AND P2, PT, R8.reuse, 0x5, PT ;  /* 0x000000050800780c */ /* 0x040fe20003f46070 */
[----:B------:R-:W-:Y:S01]  /*8940*/  BSSY B1, `(.L_x_171) ;  /* 0x000006b000017945 */ /* 0x000fe20003800000 */
[----:B------:R-:W-:Y:S01]  /*8950*/  IMAD.MOV.U32 R12, RZ, RZ, -0x1 ;  /* 0xffffffffff0c7424 */ /* 0x000fe200078e00ff */
[----:B------:R-:W-:Y:S01]  /*8960*/  ISETP.GT.U32.AND P0, PT, R13, 0x4, PT ;  /* 0x000000040d00780c */ /* 0x000fe20003f04070 */
[----:B------:R-:W-:Y:S01]  /*8970*/  IMAD.MOV.U32 R19, RZ, RZ, -0x1 ;  /* 0xffffffffff137424 */ /* 0x000fe200078e00ff */
[----:B------:R-:W-:Y:S01]  /*8980*/  PRMT R11, RZ, 0x7610, R11 ;  /* 0x00007610ff0b7816 */ /* 0x000fe2000000000b */
[----:B------:R-:W-:Y:S01]  /*8990*/  IMAD.MOV.U32 R7, RZ, RZ, -0x1 ;  /* 0xffffffffff077424 */ /* 0x000fe200078e00ff */
[----:B------:R-:W-:-:S03]  /*89a0*/  ISETP.LT.U32.AND P0, PT, R8, 0x5, P0 ;  /* 0x000000050800780c */ /* 0x000fc60000701070 */
[----:B------:R-:W0:Y:S01]  /*89b0*/  @P1 S2R R5, SR_CgaCtaId ;  /* 0x0000000000051919 */ /* 0x000e220000008800 */
[----:B------:R-:W-:-:S04]  /*89c0*/  @P1 MOV R4, 0x400 ;  /* 0x0000040000041802 */ /* 0x000fc80000000f00 */
[----:B0-----:R-:W-:Y:S01]  /*89d0*/  @P1 LEA R6, R5, R4, 0x18 ;  /* 0x0000000405061211 */ /* 0x001fe200078ec0ff */
[----:B------:R-:W-:Y:S01]  /*89e0*/  IMAD.WIDE.U32 R4, R13, -0x33333333, RZ ;  /* 0xcccccccd0d047825 */ /* 0x000fe200078e00ff */
[----:B------:R-:W-:Y:S02]  /*89f0*/  SEL R4, RZ, 0x1, !P0 ;  /* 0x00000001ff047807 */ /* 0x000fe40004000000 */
[----:B------:R0:W-:Y:S01]  /*8a00*/  @P1 SYNCS.ARRIVE.TRANS64.A1T0 RZ, [R6+URZ+0x68], RZ ;  /* 0x000068ff06ff19a7 */ /* 0x0001e2000810003f */
[----:B------:R-:W-:Y:S02]  /*8a10*/  IADD3 R16, P1, R16, UR38, RZ ;  /* 0x0000002610107c10 */ /* 0x000fe4000ff3e0ff */
[----:B------:R-:W-:Y:S02]  /*8a20*/  LOP3.LUT R3, R3, R4, RZ, 0x3c, !PT ;  /* 0x0000000403037212 */ /* 0x000fe400078e3cff */
[----:B------:R-:W-:Y:S02]  /*8a30*/  IADD3.X R17, R17, UR41, RZ, P1, !PT ;  /* 0x0000002911117c10 */ /* 0x000fe40008ffe4ff */
[----:B------:R-:W-:-:S02]  /*8a40*/  ISETP.GE.U32.AND P0, PT, R16, UR4, PT ;  /* 0x0000000410007c0c */ /* 0x000fc4000bf06070 */
[----:B0-----:R-:W-:Y:S02]  /*8a50*/  SHF.R.U32.HI R6, RZ, 0x2, R5 ;  /* 0x00000002ff067819 */ /* 0x001fe40000011605 */
[----:B------:R-:W-:Y:S02]  /*8a60*/  ISETP.GE.U32.AND.EX P0, PT, R17, UR5, PT, P0 ;  /* 0x0000000511007c0c */ /* 0x000fe4000bf06100 */
[----:B------:R-:W-:Y:S01]  /*8a70*/  @P2 LOP3.LUT R3, R3, 0x1, R6, 0x78, !PT ;  /* 0x0000000103032812 */ /* 0x000fe200078e7806 */
[----:B------:R-:W-:Y:S01]  /*8a80*/  IMAD R13, R6, -0x5, R13 ;  /* 0xfffffffb060d7824 */ /* 0x000fe200078e020d */
[----:B------:R-:W-:-:S09]  /*8a90*/  PRMT R4, RZ, 0x7610, R4 ;  /* 0x00007610ff047816 */ /* 0x000fd20000000004 */
[----:B------:R-:W-:Y:S05]  /*8aa0*/  @P0 BRA `(.L_x_172) ;  /* 0x0000000400500947 */ /* 0x000fea0003800000 */
[----:B------:R-:W0:Y:S01]  /*8ab0*/  S2R R15, SR_CTAID.X ;  /* 0x00000000000f7919 */ /* 0x000e220000002500 */
[----:B------:R-:W-:Y:S01]  /*8ac0*/  ULDC.64 UR4, c[0x0][0x628] ;  /* 0x00018a0000047ab9 */ /* 0x000fe20000000a00 */
[----:B------:R-:W1:Y:S01]  /*8ad0*/  LDC R20, c[0x0][0x144] ;  /* 0x00005100ff147b82 */ /* 0x000e620000000800 */
[----:B------:R-:W-:Y:S01]  /*8ae0*/  ISETP.NE.U32.AND P0, PT, RZ, UR4, PT ;  /* 0x00000004ff007c0c */ /* 0x000fe2000bf05070 */
[----:B------:R-:W2:Y:S01]  /*8af0*/  S2R R12, SR_CTAID.Y ;  /* 0x00000000000c7919 */ /* 0x000ea20000002600 */
[----:B------:R-:W-:Y:S01]  /*8b00*/  ULDC UR6, c[0x0][0x150] ;  /* 0x0000540000067ab9 */ /* 0x000fe20000000800 */
[----:B------:R-:W-:Y:S01]  /*8b10*/  ULDC UR7, c[0x0][0x630] ;  /* 0x00018c0000077ab9 */ /* 0x000fe20000000800 */
[----:B------:R-:W-:Y:S01]  /*8b20*/  ISETP.NE.AND.EX P0, PT, RZ, UR5, PT, P0 ;  /* 0x00000005ff007c0c */ /* 0x000fe2000bf05300 */
[----:B------:R-:W-:Y:S01]  /*8b30*/  IMAD.MOV.U32 R4, RZ, RZ, R16 ;  /* 0x000000ffff047224 */ /* 0x000fe200078e0010 */
[----:B0-----:R-:W-:-:S05]  /*8b40*/  I2FP.F32.U32 R5, R15 ;  /* 0x0000000f00057245 */ /* 0x001fca0000201000 */
[----:B------:R-:W-:Y:S01]  /*8b50*/  FMUL R21, R5, UR6 ;  /* 0x0000000605157c20 */ /* 0x000fe20008400000 */
[----:B------:R-:W-:-:S05]  /*8b60*/  IMAD.MOV.U32 R5, RZ, RZ, R17 ;  /* 0x000000ffff057224 */ /* 0x000fca00078e0011 */
[----:B--2---:R-:W-:Y:S05]  /*8b70*/  @!P0 BRA `(.L_x_173) ;  /* 0x0000000000288947 */ /* 0x004fea0003800000 */
[----:B------:R-:W-:Y:S02]  /*8b80*/  ULDC UR6, c[0x0][0x634] ;  /* 0x00018d0000067ab9 */ /* 0x000fe40000000800 */
[----:B------:R-:W-:-:S05]  /*8b90*/  IADD3 R5, P0, R16, UR6, RZ ;  /* 0x0000000610057c10 */ /* 0x000fca000ff1e0ff */
[----:B------:R-:W-:-:S04]  /*8ba0*/  IMAD.X R19, RZ, RZ, R17, P0 ;  /* 0x000000ffff137224 */ /* 0x000fc800000e0611 */
[----:B------:R-:W-:-:S04]  /*8bb0*/  IMAD.WIDE.U32 R6, R19, UR4, RZ ;  /* 0x0000000413067c25 */ /* 0x000fc8000f8e00ff */
[----:B------:R-:W-:-:S04]  /*8bc0*/  IMAD.WIDE.U32 R6, P0, R5, UR5, R6 ;  /* 0x0000000505067c25 */ /* 0x000fc8000f800006 */
[----:B------:R-:W-:-:S04]  /*8bd0*/  IMAD.WIDE.U32 R4, R5, UR4, RZ ;  /* 0x0000000405047c25 */ /* 0x000fc8000f8e00ff */
[----:B------:R-:W-:Y:S01]  /*8be0*/  IMAD.MOV.U32 R4, RZ, RZ, R7 ;  /* 0x000000ffff047224 */ /* 0x000fe200078e0007 */
[----:B------:R-:W-:Y:S01]  /*8bf0*/  IADD3 RZ, P1, R5, R6, RZ ;  /* 0x0000000605ff7210 */ /* 0x000fe20007f3e0ff */
[----:B------:R-:W-:-:S04]  /*8c00*/  IMAD.X R5, RZ, RZ, RZ, P0 ;  /* 0x000000ffff057224 */ /* 0x000fc800000e06ff */
[----:B------:R-:W-:-:S08]  /*8c10*/  IMAD.WIDE.U32.X R4, R19, UR5, R4, P1 ;  /* 0x0000000513047c25 */ /* 0x000fd000088e0404 */
.L_x_173:
[--C-:B------:R-:W-:Y:S01]  /*8c20*/  SHF.R.U64 R14, R4, UR7, R5.reuse ;  /* 0x00000007040e7c19 */ /* 0x100fe20008001205 */
[----:B------:R-:W0:Y:S01]  /*8c30*/  F2I.U32.TRUNC.NTZ R21, R21 ;  /* 0x0000001500157305 */ /* 0x000e22000020f000 */
[----:B------:R-:W-:Y:S01]  /*8c40*/  SHF.R.U32.HI R4, RZ, UR7, R5 ;  /* 0x00000007ff047c19 */ /* 0x000fe20008011605 */
[----:B------:R-:W-:Y:S01]  /*8c50*/  ULDC.64 UR4, c[0x0][0x620] ;  /* 0x0001880000047ab9 */ /* 0x000fe20000000a00 */
[----:B------:R-:W-:Y:S01]  /*8c60*/  IADD3 R7, P0, RZ, -R14, RZ ;  /* 0x8000000eff077210 */ /* 0x000fe20007f1e0ff */
[----:B------:R-:W-:-:S04]  /*8c70*/  ULDC.64 UR6, c[0x0][0x640] ;  /* 0x0001900000067ab9 */ /* 0x000fc80000000a00 */
[----:B------:R-:W-:Y:S01]  /*8c80*/  IMAD.X R4, RZ, RZ, ~R4, P0 ;  /* 0x000000ffff047224 */ /* 0x000fe200000e0e04 */
[----:B------:R-:W-:-:S03]  /*8c90*/  ISETP.NE.U32.AND P0, PT, RZ, UR6, PT ;  /* 0x00000006ff007c0c */ /* 0x000fc6000bf05070 */
[----:B------:R-:W-:Y:S01]  /*8ca0*/  IMAD R6, R4, UR4, RZ ;  /* 0x0000000404067c24 */ /* 0x000fe2000f8e02ff */
[----:B------:R-:W-:Y:S01]  /*8cb0*/  ISETP.NE.AND.EX P0, PT, RZ, UR7, PT, P0 ;  /* 0x00000007ff007c0c */ /* 0x000fe2000bf05300 */
[----:B------:R-:W-:Y:S01]  /*8cc0*/  IMAD.WIDE.U32 R4, R7, UR4, R16 ;  /* 0x0000000407047c25 */ /* 0x000fe2000f8e0010 */
[----:B------:R-:W-:-:S03]  /*8cd0*/  ULDC UR4, c[0x0][0x618] ;  /* 0x0001860000047ab9 */ /* 0x000fc60000000800 */
[----:B------:R-:W-:Y:S01]  /*8ce0*/  IMAD R7, R7, UR5, R6 ;  /* 0x0000000507077c24 */ /* 0x000fe2000f8e0206 */
[----:B------:R-:W-:Y:S01]  /*8cf0*/  ULDC UR5, c[0x0][0x154] ;  /* 0x0000550000057ab9 */ /* 0x000fe20000000800 */
[----:B0-----:R-:W-:Y:S02]  /*8d00*/  IMAD.MOV R6, RZ, RZ, -R21 ;  /* 0x000000ffff067224 */ /* 0x001fe400078e0a15 */
[----:B------:R-:W0:Y:S01]  /*8d10*/  LDC R21, c[0x0][0x148] ;  /* 0x00005200ff157b82 */ /* 0x000e220000000800 */
[----:B------:R-:W-:Y:S02]  /*8d20*/  IMAD.IADD R5, R5, 0x1, R7 ;  /* 0x0000000105057824 */ /* 0x000fe400078e0207 */
[----:B-1----:R-:W-:Y:S01]  /*8d30*/  IMAD R15, R20, R6, R15 ;  /* 0x00000006140f7224 */ /* 0x002fe200078e020f */
[----:B------:R-:W-:Y:S02]  /*8d40*/  I2FP.F32.U32 R6, R12 ;  /* 0x0000000c00067245 */ /* 0x000fe40000201000 */
[----:B------:R-:W-:-:S02]  /*8d50*/  SHF.R.U64 R19, R4, UR4, R5 ;  /* 0x0000000404137c19 */ /* 0x000fc40008001205 */
[----:B------:R-:W-:Y:S01]  /*8d60*/  SHF.R.U32.HI R4, RZ, UR4, R5 ;  /* 0x00000004ff047c19 */ /* 0x000fe20008011605 */
[----:B------:R-:W-:Y:S01]  /*8d70*/  FMUL R6, R6, UR5 ;  /* 0x0000000506067c20 */ /* 0x000fe20008400000 */
[----:B------:R-:W-:Y:S02]  /*8d80*/  ULDC UR4, c[0x0][0x608] ;  /* 0x0001820000047ab9 */ /* 0x000fe40000000800 */
[--C-:B------:R-:W-:Y:S01]  /*8d90*/  SHF.R.U64 R22, R19, UR4, R4.reuse ;  /* 0x0000000413167c19 */ /* 0x100fe20008001204 */
[----:B------:R1:W2:Y:S01]  /*8da0*/  F2I.U32.TRUNC.NTZ R24, R6 ;  /* 0x0000000600187305 */ /* 0x0002a2000020f000 */
[----:B------:R-:W-:Y:S01]  /*8db0*/  SHF.R.U32.HI R5, RZ, UR4, R4 ;  /* 0x00000004ff057c19 */ /* 0x000fe20008011604 */
[----:B------:R-:W-:-:S03]  /*8dc0*/  ULDC UR4, c[0x0][0x658] ;  /* 0x0001960000047ab9 */ /* 0x000fc60000000800 */
[--C-:B------:R-:W-:Y:S02]  /*8dd0*/  SHF.R.U64 R20, R22, UR4, R5.reuse ;  /* 0x0000000416147c19 */ /* 0x100fe40008001205 */
[----:B------:R-:W-:-:S03]  /*8de0*/  SHF.R.U32.HI R23, RZ, UR4, R5 ;  /* 0x00000004ff177c19 */ /* 0x000fc60008011605 */
[----:B------:R-:W-:Y:S02]  /*8df0*/  IMAD.MOV.U32 R4, RZ, RZ, R20 ;  /* 0x000000ffff047224 */ /* 0x000fe400078e0014 */
[----:B------:R-:W-:Y:S01]  /*8e00*/  IMAD.MOV.U32 R5, RZ, RZ, R23 ;  /* 0x000000ffff057224 */ /* 0x000fe200078e0017 */
[----:B-1----:R-:W-:Y:S06]  /*8e10*/  @!P0 BRA `(.L_x_174) ;  /* 0x0000000000288947 */ /* 0x002fec0003800000 */
        /* <DEDUP_REMOVED lines=10> */
.L_x_174:
[----:B------:R-:W-:Y:S01]  /*8ec0*/  ISETP.NE.AND P0, PT, R2, 0x1, PT ;  /* 0x000000010200780c */ /* 0x000fe20003f05270 */
[----:B------:R-:W-:Y:S01]  /*8ed0*/  ULDC UR4, c[0x0][0x648] ;  /* 0x0001920000047ab9 */ /* 0x000fe20000000800 */
[----:B------:R-:W-:Y:S01]  /*8ee0*/  LOP3.LUT R22, R22, UR22, RZ, 0xc0, !PT ;  /* 0x0000001616167c12 */ /* 0x000fe2000f8ec0ff */
[----:B--2---:R-:W-:Y:S01]  /*8ef0*/  IMAD.MOV R24, RZ, RZ, -R24 ;  /* 0x000000ffff187224 */ /* 0x004fe200078e0a18 */
[----:B------:R-:W-:Y:S01]  /*8f00*/  SHF.R.U64 R5, R4, UR4, R5 ;  /* 0x0000000404057c19 */ /* 0x000fe20008001205 */
[----:B------:R-:W-:Y:S01]  /*8f10*/  ULDC UR4, c[0x0][0x638] ;  /* 0x00018e0000047ab9 */ /* 0x000fe20000000800 */
[----:B------:R-:W-:Y:S01]  /*8f20*/  LOP3.LUT R19, R19, UR13, RZ, 0xc0, !PT ;  /* 0x0000000d13137c12 */ /* 0x000fe2000f8ec0ff */
[----:B------:R-:W-:Y:S01]  /*8f30*/  ULDC UR5, c[0x0][0x610] ;  /* 0x0001840000057ab9 */ /* 0x000fe20000000800 */
[----:B------:R-:W-:Y:S02]  /*8f40*/  IMAD.MOV.U32 R4, RZ, RZ, 0x1 ;  /* 0x00000001ff047424 */ /* 0x000fe400078e00ff */
[----:B------:R-:W-:-:S02]  /*8f50*/  IMAD.MOV R7, RZ, RZ, -R5 ;  /* 0x000000ffff077224 */ /* 0x000fc400078e0a05 */
[----:B------:R-:W-:Y:S02]  /*8f60*/  IMAD R22, R5, UR14, R22 ;  /* 0x0000000e05167c24 */ /* 0x000fe4000f8e0216 */
[----:B0-----:R-:W-:Y:S02]  /*8f70*/  @P0 IMAD R15, R21, R24, R12 ;  /* 0x00000018150f0224 */ /* 0x001fe400078e020c */
[----:B------:R-:W-:Y:S01]  /*8f80*/  IMAD R20, R7, UR4, R20 ;  /* 0x0000000407147c24 */ /* 0x000fe2000f8e0214 */
[----:B------:R-:W-:Y:S01]  /*8f90*/  ULDC UR4, c[0x0][0x600] ;  /* 0x0001800000047ab9 */ /* 0x000fe20000000800 */
[----:B------:R-:W-:Y:S02]  /*8fa0*/  IMAD R15, R22, UR5, R15 ;  /* 0x00000005160f7c24 */ /* 0x000fe4000f8e020f */
[----:B------:R-:W-:Y:S02]  /*8fb0*/  IMAD R20, R20, UR4, R19 ;  /* 0x0000000414147c24 */ /* 0x000fe4000f8e0213 */
[----:B------:R-:W-:-:S03]  /*8fc0*/  IMAD.MOV.U32 R7, RZ, RZ, R14 ;  /* 0x000000ffff077224 */ /* 0x000fc600078e000e */
[----:B------:R-:W-:Y:S02]  /*8fd0*/  SEL R19, R20, R15, !P0 ;  /* 0x0000000f14137207 */ /* 0x000fe40004000000 */
[----:B------:R-:W-:-:S07]  /*8fe0*/  SEL R12, R15, R20, !P0 ;  /* 0x000000140f0c7207 */ /* 0x000fce0004000000 */
.L_x_172:
[----:B------:R-:W-:Y:S05]  /*8ff0*/  BSYNC B1 ;  /* 0x0000000000017941 */ /* 0x000fea0003800000 */
.L_x_171:
[----:B------:R-:W-:-:S13]  /*9000*/  LOP3.LUT P0, RZ, R4, 0xff, RZ, 0xc0, !PT ;  /* 0x000000ff04ff7812 */ /* 0x000fda000780c0ff */
[----:B------:R-:W-:Y:S05]  /*9010*/  @P0 BRA `(.L_x_175) ;  /* 0xfffffff400040947 */ /* 0x000fea000383ffff */
[----:B------:R-:W-:Y:S05]  /*9020*/  BSYNC B0 ;  /* 0x0000000000007941 */ /* 0x000fea0003800000 */
.L_x_164:
[----:B------:R-:W-:-:S03]  /*9030*/  UMOV UR4, 0xffffffff ;  /* 0xffffffff00047882 */ /* 0x000fc60000000000 */
[----:B------:R-:W-:Y:S05]  /*9040*/  BRA.DIV UR4, `(.L_x_176) ;  /* 0x0000000604387947 */ /* 0x000fea000b800000 */
[----:B------:R-:W-:-:S13]  /*9050*/  ELECT P6, URZ, PT ;  /* 0x00000000003f782f */ /* 0x000fda00038c0000 */
.L_x_191:
[----:B------:R-:W-:Y:S04]  /*9060*/  BSSY B0, `(.L_x_177) ;  /* 0x0000034000007945 */ /* 0x000fe80003800000 */
[----:B------:R-:W-:Y:S05]  /*9070*/  @!P6 BRA `(.L_x_178) ;  /* 0x0000000000c8e947 */ /* 0x000fea0003800000 */
[----:B------:R-:W-:-:S04]  /*9080*/  LOP3.LUT R18, R18, 0x2, RZ, 0xfc, !PT ;  /* 0x0000000212127812 */ /* 0x000fc800078efcff */
[----:B------:R-:W-:-:S13]  /*9090*/  ISETP.NE.AND P0, PT, R18, 0x3, PT ;  /* 0x000000031200780c */ /* 0x000fda0003f05270 */
[----:B------:R-:W-:Y:S05]  /*90a0*/  @!P0 BRA `(.L_x_179) ;  /* 0x0000000000048947 */ /* 0x000fea0003800000 */
[----:B------:R-:W-:Y:S01]  /*90b0*/  BPT.TRAP 0x1 ;  /* 0x000000040000795c */ /* 0x000fe20000300000 */
.L_x_179:
[----:B------:R-:W0:Y:S01]  /*90c0*/  S2R R5, SR_CgaCtaId ;  /* 0x0000000000057919 */ /* 0x000e220000008800 */
[----:B------:R-:W-:Y:S02]  /*90d0*/  MOV R0, 0x400 ;  /* 0x0000040000007802 */ /* 0x000fe40000000f00 */
[----:B------:R-:W-:Y:S02]  /*90e0*/  SHF.L.U32 R4, R3, 0x1f, RZ ;  /* 0x0000001f03047819 */ /* 0x000fe400000006ff */
[----:B0-----:R-:W-:-:S05]  /*90f0*/  LEA R0, R5, R0, 0x18 ;  /* 0x0000000005007211 */ /* 0x001fca00078ec0ff */
[----:B------:R-:W-:-:S04]  /*9100*/  VIADD R0, R0, 0x28 ;  /* 0x0000002800007836 */ /* 0x000fc80000000000 */
[C---:B------:R-:W-:Y:S02]  /*9110*/  IMAD R7, R13.reuse, 0x8, R0 ;  /* 0x000000080d077824 */ /* 0x040fe400078e0200 */
[----:B------:R-:W-:Y:S02]  /*9120*/  VIADD R13, R13, 0x1 ;  /* 0x000000010d0d7836 */ /* 0x000fe40000000000 */
[----:B------:R-:W0:Y:S03]  /*9130*/  SYNCS.PHASECHK.TRANS64.TRYWAIT P0, [R7+URZ], R4 ;  /* 0x00000004070075a7 */ /* 0x000e26000800017f */
[----:B------:R-:W-:-:S04]  /*9140*/  ISETP.NE.AND P1, PT, R13, 0x5, PT ;  /* 0x000000050d00780c */ /* 0x000fc80003f25270 */
[----:B------:R-:W-:Y:S02]  /*9150*/  SEL R2, RZ, 0x1, P1 ;  /* 0x00000001ff027807 */ /* 0x000fe40000800000 */
[----:B------:R-:W-:Y:S02]  /*9160*/  SEL R13, R13, RZ, P1 ;  /* 0x000000ff0d0d7207 */ /* 0x000fe40000800000 */
[----:B------:R-:W-:-:S03]  /*9170*/  LOP3.LUT R6, R3, R2, RZ, 0x3c, !PT ;  /* 0x0000000203067212 */ /* 0x000fc600078e3cff */
[----:B------:R-:W-:Y:S01]  /*9180*/  IMAD R8, R13, 0x8, R0 ;  /* 0x000000080d087824 */ /* 0x000fe200078e0200 */
[----:B------:R-:W-:Y:S01]  /*9190*/  SHF.L.U32 R5, R6, 0x1f, RZ ;  /* 0x0000001f06057819 */ /* 0x000fe200000006ff */
[----:B0-----:R-:W-:Y:S06]  /*91a0*/  @!P0 BRA `(.L_x_180) ;  /* 0x0000000400008947 */ /* 0x001fec0003800000 */
.L_x_192:
[----:B------:R-:W1:Y:S01]  /*91b0*/  SYNCS.PHASECHK.TRANS64.TRYWAIT P0, [R8+URZ], R5 ;  /* 0x00000005080075a7 */ /* 0x000e62000800017f */
[----:B------:R-:W-:-:S05]  /*91c0*/  VIADD R2, R13, 0x1 ;  /* 0x000000010d027836 */ /* 0x000fca0000000000 */
[----:B------:R-:W-:-:S04]  /*91d0*/  ISETP.NE.AND P1, PT, R2, 0x5, PT ;  /* 0x000000050200780c */ /* 0x000fc80003f25270 */
[----:B------:R-:W-:Y:S02]  /*91e0*/  SEL R3, RZ, 0x1, P1 ;  /* 0x00000001ff037807 */ /* 0x000fe40000800000 */
[----:B0-----:R-:W-:Y:S02]  /*91f0*/  SEL R7, R2, RZ, P1 ;  /* 0x000000ff02077207 */ /* 0x001fe40000800000 */
[----:B------:R-:W-:-:S03]  /*9200*/  LOP3.LUT R6, R6, R3, RZ, 0x3c, !PT ;  /* 0x0000000306067212 */ /* 0x000fc600078e3cff */
[----:B------:R-:W-:Y:S01]  /*9210*/  IMAD R9, R7, 0x8, R0 ;  /* 0x0000000807097824 */ /* 0x000fe200078e0200 */
[----:B------:R-:W-:Y:S01]  /*9220*/  SHF.L.U32 R4, R6, 0x1f, RZ ;  /* 0x0000001f06047819 */ /* 0x000fe200000006ff */
[----:B-1----:R-:W-:Y:S06]  /*9230*/  @!P0 BRA `(.L_x_181) ;  /* 0x0000000000f08947 */ /* 0x002fec0003800000 */
.L_x_193:
[----:B------:R-:W1:Y:S01]  /*9240*/  SYNCS.PHASECHK.TRANS64.TRYWAIT P0, [R9+URZ], R4 ;  /* 0x00000004090075a7 */ /* 0x000e62000800017f */
[----:B------:R-:W-:-:S05]  /*9250*/  VIADD R2, R7, 0x1 ;  /* 0x0000000107027836 */ /* 0x000fca0000000000 */
[----:B------:R-:W-:-:S04]  /*9260*/  ISETP.NE.AND P1, PT, R2, 0x5, PT ;  /* 0x000000050200780c */ /* 0x000fc80003f25270 */
[----:B------:R-:W-:Y:S02]  /*9270*/  SEL R3, RZ, 0x1, P1 ;  /* 0x00000001ff037807 */ /* 0x000fe40000800000 */
[----:B------:R-:W-:Y:S02]  /*9280*/  SEL R7, R2, RZ, P1 ;  /* 0x000000ff02077207 */ /* 0x000fe40000800000 */
[----:B------:R-:W-:-:S03]  /*9290*/  LOP3.LUT R11, R6, R3, RZ, 0x3c, !PT ;  /* 0x00000003060b7212 */ /* 0x000fc600078e3cff */
[----:B------:R-:W-:Y:S01]  /*92a0*/  IMAD R6, R7, 0x8, R0 ;  /* 0x0000000807067824 */ /* 0x000fe200078e0200 */
[----:B0-----:R-:W-:Y:S01]  /*92b0*/  SHF.L.U32 R5, R11, 0x1f, RZ ;  /* 0x0000001f0b057819 */ /* 0x001fe200000006ff */
[----:B-1----:R-:W-:Y:S06]  /*92c0*/  @!P0 BRA `(.L_x_182) ;  /* 0x0000000000e08947 */ /* 0x002fec0003800000 */
.L_x_194:
[----:B------:R-:W1:Y:S01]  /*92d0*/  SYNCS.PHASECHK.TRANS64.TRYWAIT P0, [R6+URZ], R5 ;  /* 0x00000005060075a7 */ /* 0x000e62000800017f */
[----:B------:R-:W-:-:S05]  /*92e0*/  VIADD R2, R7, 0x1 ;  /* 0x0000000107027836 */ /* 0x000fca0000000000 */
[----:B------:R-:W-:-:S04]  /*92f0*/  ISETP.NE.AND P1, PT, R2, 0x5, PT ;  /* 0x000000050200780c */ /* 0x000fc80003f25270 */
[----:B0-----:R-:W-:Y:S02]  /*9300*/  SEL R4, RZ, 0x1, P1 ;  /* 0x00000001ff047807 */ /* 0x001fe40000800000 */
[----:B------:R-:W-:Y:S02]  /*9310*/  SEL R3, R2, RZ, P1 ;  /* 0x000000ff02037207 */ /* 0x000fe40000800000 */
[----:B------:R-:W-:Y:S01]  /*9320*/  LOP3.LUT R4, R11, R4, RZ, 0x3c, !PT ;  /* 0x000000040b047212 */ /* 0x000fe200078e3cff */
[----:B-1----:R-:W-:Y:S06]  /*9330*/  @!P0 BRA `(.L_x_183) ;  /* 0x0000000000d88947 */ /* 0x002fec0003800000 */
.L_x_195:
[----:B------:R-:W-:Y:S01]  /*9340*/  IMAD R3, R3, 0x8, R0 ;  /* 0x0000000803037824 */ /* 0x000fe200078e0200 */
[----:B------:R-:W-:-:S07]  /*9350*/  SHF.L.U32 R0, R4, 0x1f, RZ ;  /* 0x0000001f04007819 */ /* 0x000fce00000006ff */
.L_x_184:
[----:B-1----:R1:W2:Y:S02]  /*9360*/  SYNCS.PHASECHK.TRANS64.TRYWAIT P0, [R3+URZ], R0 ;  /* 0x00000000030075a7 */ /* 0x0022a4000800017f */
[----:B--2---:R-:W-:Y:S05]  /*9370*/  @!P0 NANOSLEEP.SYNCS 0x989680 ;  /* 0x009896800000895d */ /* 0x004fea0003900000 */
[----:B------:R-:W2:Y:S02]  /*9380*/  @!P0 SYNCS.PHASECHK.TRANS64 P0, [R3+URZ], R0 ;  /* 0x00000000030085a7 */ /* 0x000ea4000800007f */
[----:B--2---:R-:W-:Y:S05]  /*9390*/  @!P0 BRA `(.L_x_184) ;  /* 0xfffffffc00f08947 */ /* 0x004fea000383ffff */
.L_x_178:
[----:B------:R-:W-:Y:S05]  /*93a0*/  BSYNC B0 ;  /* 0x0000000000007941 */ /* 0x000fea0003800000 */
.L_x_177:
[----:B------:R-:W-:Y:S05]  /*93b0*/  EXIT ;  /* 0x000000000000794d */ /* 0x000fea0003800000 */
.L_x_21:
[----:B-1----:R1:W2:Y:S02]  /*93c0*/  SYNCS.PHASECHK.TRANS64.TRYWAIT P1, [R3+URZ], R0 ;  /* 0x00000000030075a7 */ /* 0x0022a4000802017f */
[----:B--2---:R-:W-:Y:S05]  /*93d0*/  @!P1 NANOSLEEP.SYNCS 0x989680 ;  /* 0x009896800000995d */ /* 0x004fea0003900000 */
[----:B------:R-:W2:Y:S02]  /*93e0*/  @!P1 SYNCS.PHASECHK.TRANS64 P1, [R3+URZ], R0 ;  /* 0x00000000030095a7 */ /* 0x000ea4000802007f */
[----:B--2---:R-:W-:Y:S05]  /*93f0*/  @!P1 BRA `(.L_x_21) ;  /* 0xfffffffc00f09947 */ /* 0x004fea000383ffff */
[----:B------:R-:W-:Y:S05]  /*9400*/  BRA `(.L_x_20) ;  /* 0xffffff8400007947 */ /* 0x000fea000383ffff */
.L_x_26:
[----:B-1----:R1:W2:Y:S02]  /*9410*/  SYNCS.PHASECHK.TRANS64.TRYWAIT P1, [R5+URZ], R4 ;  /* 0x00000004050075a7 */ /* 0x0022a4000802017f */
[----:B--2---:R-:W-:Y:S05]  /*9420*/  @!P1 NANOSLEEP.SYNCS 0x989680 ;  /* 0x009896800000995d */ /* 0x004fea0003900000 */
[----:B------:R-:W2:Y:S02]  /*9430*/  @!P1 SYNCS.PHASECHK.TRANS64 P1, [R5+URZ], R4 ;  /* 0x00000004050095a7 */ /* 0x000ea4000802007f */
[----:B--2---:R-:W-:Y:S05]  /*9440*/  @!P1 BRA `(.L_x_26) ;  /* 0xfffffffc00f09947 */ /* 0x004fea000383ffff */
[----:B------:R-:W-:Y:S05]  /*9450*/  BRA `(.L_x_25) ;  /* 0xffffff8c00107947 */ /* 0x000fea000383ffff */
.L_x_165:
[----:B------:R-:W-:Y:S01]  /*9460*/  BSSY B1, `(.L_x_185) ;  /* 0x0000006000017945 */ /* 0x000fe20003800000 */
[----:B------:R-:W-:-:S07]  /*9470*/  IMAD.MOV.U32 R15, RZ, RZ, -0x1 ;  /* 0xffffffffff0f7424 */ /* 0x000fce00078e00ff */
[----:B------:R-:W-:Y:S05]  /*9480*/  WARPSYNC.COLLECTIVE R15, `(.L_x_186) ;  /* 0x000000000f0c7348 */ /* 0x000fea0003c00000 */
[----:B------:R-:W-:Y:S02]  /*9490*/  ELECT P6, UR62, PT ;  /* 0x00000000003e782f */ /* 0x000fe400038c0000 */
[----:B------:R-:W-:Y:S01]  /*94a0*/  MOV R14, UR62 ;  /* 0x0000003e000e7c02 */ /* 0x000fe20008000f00 */
[----:B------:R-:W-:Y:S10]  /*94b0*/  ENDCOLLECTIVE ;  /* 0x000000000000791b */ /* 0x000ff40003800000 */
.L_x_186:
[----:B------:R-:W-:Y:S05]  /*94c0*/  BSYNC B1 ;  /* 0x0000000000017941 */ /* 0x000fea0003800000 */
.L_x_185:
[----:B------:R-:W-:Y:S05]  /*94d0*/  BRA `(.L_x_187) ;  /* 0xffffffec00e07947 */ /* 0x000fea000383ffff */
.L_x_168:
[----:B0-----:R0:W1:Y:S02]  /*94e0*/  SYNCS.PHASECHK.TRANS64.TRYWAIT P0, [R21+URZ+0x28], R12 ;  /* 0x0000280c150075a7 */ /* 0x001064000800017f */
[----:B-1----:R-:W-:Y:S05]  /*94f0*/  @!P0 NANOSLEEP.SYNCS 0x989680 ;  /* 0x009896800000895d */ /* 0x002fea0003900000 */
[----:B------:R-:W1:Y:S02]  /*9500*/  @!P0 SYNCS.PHASECHK.TRANS64 P0, [R21+URZ+0x28], R12 ;  /* 0x0000280c150085a7 */ /* 0x000e64000800007f */
[----:B-1----:R-:W-:Y:S05]  /*9510*/  @!P0 BRA `(.L_x_168) ;  /* 0xfffffffc00f08947 */ /* 0x002fea000383ffff */
[----:B------:R-:W-:Y:S05]  /*9520*/  BRA `(.L_x_188) ;  /* 0xfffffff0001c7947 */ /* 0x000fea000383ffff */
.L_x_176:
[----:B------:R-:W-:Y:S01]  /*9530*/  BSSY B0, `(.L_x_189) ;  /* 0x0000006000007945 */ /* 0x000fe20003800000 */
[----:B------:R-:W-:-:S07]  /*9540*/  IMAD.MOV.U32 R15, RZ, RZ, -0x1 ;  /* 0xffffffffff0f7424 */ /* 0x000fce00078e00ff */
[----:B------:R-:W-:Y:S05]  /*9550*/  WARPSYNC.COLLECTIVE R15, `(.L_x_190) ;  /* 0x000000000f0c7348 */ /* 0x000fea0003c00000 */
[----:B------:R-:W-:Y:S02]  /*9560*/  ELECT P6, UR62, PT ;  /* 0x00000000003e782f */ /* 0x000fe400038c0000 */
[----:B------:R-:W-:Y:S01]  /*9570*/  MOV R14, UR62 ;  /* 0x0000003e000e7c02 */ /* 0x000fe20008000f00 */
[----:B------:R-:W-:Y:S10]  /*9580*/  ENDCOLLECTIVE ;  /* 0x000000000000791b */ /* 0x000ff40003800000 */
.L_x_190:
[----:B------:R-:W-:Y:S05]  /*9590*/  BSYNC B0 ;  /* 0x0000000000007941 */ /* 0x000fea0003800000 */
.L_x_189:
[----:B------:R-:W-:Y:S05]  /*95a0*/  BRA `(.L_x_191) ;  /* 0xfffffff800ac7947 */ /* 0x000fea000383ffff */
.L_x_180:
[----:B0-----:R0:W1:Y:S02]  /*95b0*/  SYNCS.PHASECHK.TRANS64.TRYWAIT P0, [R7+URZ], R4 ;  /* 0x00000004070075a7 */ /* 0x001064000800017f */
[----:B-1----:R-:W-:Y:S05]  /*95c0*/  @!P0 NANOSLEEP.SYNCS 0x989680 ;  /* 0x009896800000895d */ /* 0x002fea0003900000 */
[----:B------:R-:W1:Y:S02]  /*95d0*/  @!P0 SYNCS.PHASECHK.TRANS64 P0, [R7+URZ], R4 ;  /* 0x00000004070085a7 */ /* 0x000e64000800007f */
[----:B-1----:R-:W-:Y:S05]  /*95e0*/  @!P0 BRA `(.L_x_180) ;  /* 0xfffffffc00f08947 */ /* 0x002fea000383ffff */
[----:B------:R-:W-:Y:S05]  /*95f0*/  BRA `(.L_x_192) ;  /* 0xfffffff800ec7947 */ /* 0x000fea000383ffff */
.L_x_181:
[----:B0-----:R0:W1:Y:S02]  /*9600*/  SYNCS.PHASECHK.TRANS64.TRYWAIT P0, [R8+URZ], R5 ;  /* 0x00000005080075a7 */ /* 0x001064000800017f */
[----:B-1----:R-:W-:Y:S05]  /*9610*/  @!P0 NANOSLEEP.SYNCS 0x989680 ;  /* 0x009896800000895d */ /* 0x002fea0003900000 */
[----:B------:R-:W1:Y:S02]  /*9620*/  @!P0 SYNCS.PHASECHK.TRANS64 P0, [R8+URZ], R5 ;  /* 0x00000005080085a7 */ /* 0x000e64000800007f */
[----:B-1----:R-:W-:Y:S05]  /*9630*/  @!P0 BRA `(.L_x_181) ;  /* 0xfffffffc00f08947 */ /* 0x002fea000383ffff */
[----:B------:R-:W-:Y:S05]  /*9640*/  BRA `(.L_x_193) ;  /* 0xfffffff800fc7947 */ /* 0x000fea000383ffff */
.L_x_182:
[----:B0-----:R0:W1:Y:S02]  /*9650*/  SYNCS.PHASECHK.TRANS64.TRYWAIT P0, [R9+URZ], R4 ;  /* 0x00000004090075a7 */ /* 0x001064000800017f */
[----:B-1----:R-:W-:Y:S05]  /*9660*/  @!P0 NANOSLEEP.SYNCS 0x989680 ;  /* 0x009896800000895d */ /* 0x002fea0003900000 */
[----:B------:R-:W1:Y:S02]  /*9670*/  @!P0 SYNCS.PHASECHK.TRANS64 P0, [R9+URZ], R4 ;  /* 0x00000004090085a7 */ /* 0x000e64000800007f */
[----:B-1----:R-:W-:Y:S05]  /*9680*/  @!P0 BRA `(.L_x_182) ;  /* 0xfffffffc00f08947 */ /* 0x002fea000383ffff */
[----:B------:R-:W-:Y:S05]  /*9690*/  BRA `(.L_x_194) ;  /* 0xfffffffc000c7947 */ /* 0x000fea000383ffff */
.L_x_183:
[----:B0-----:R0:W1:Y:S02]  /*96a0*/  SYNCS.PHASECHK.TRANS64.TRYWAIT P0, [R6+URZ], R5 ;  /* 0x00000005060075a7 */ /* 0x001064000800017f */
[----:B-1----:R-:W-:Y:S05]  /*96b0*/  @!P0 NANOSLEEP.SYNCS 0x989680 ;  /* 0x009896800000895d */ /* 0x002fea0003900000 */
[----:B------:R-:W1:Y:S02]  /*96c0*/  @!P0 SYNCS.PHASECHK.TRANS64 P0, [R6+URZ], R5 ;  /* 0x00000005060085a7 */ /* 0x000e64000800007f */
[----:B-1----:R-:W-:Y:S05]  /*96d0*/  @!P0 BRA `(.L_x_183) ;  /* 0xfffffffc00f08947 */ /* 0x002fea000383ffff */
[----:B------:R-:W-:Y:S05]  /*96e0*/  BRA `(.L_x_195) ;  /* 0xfffffffc00147947 */ /* 0x000fea000383ffff */
.L_x_196:
[----:B------:R-:W-:-:S00]  /*96f0*/  BRA `(.L_x_196) ;  /* 0xfffffffc00fc7947 */ /* 0x000fc0000383ffff */
[----:B------:R-:W-:-:S00]  /*9700*/  NOP ;  /* 0x0000000000007918 */ /* 0x000fc00000000000 */
[----:B------:R-:W-:-:S00]  /*9710*/  NOP ;  /* 0x0000000000007918 */ /* 0x000fc00000000000 */
[----:B------:R-:W-:-:S00]  /*9720*/  NOP ;  /* 0x0000000000007918 */ /* 0x000fc00000000000 */
[----:B------:R-:W-:-:S00]  /*9730*/  NOP ;  /* 0x0000000000007918 */ /* 0x000fc00000000000 */
[----:B------:R-:W-:-:S00]  /*9740*/  NOP ;  /* 0x0000000000007918 */ /* 0x000fc00000000000 */
[----:B------:R-:W-:-:S00]  /*9750*/  NOP ;  /* 0x0000000000007918 */ /* 0x000fc00000000000 */
[----:B------:R-:W-:-:S00]  /*9760*/  NOP ;  /* 0x0000000000007918 */ /* 0x000fc00000000000 */
[----:B------:R-:W-:-:S00]  /*9770*/  NOP ;  /* 0x0000000000007918 */ /* 0x000fc00000000000 */
.L_x_197:


//--------------------- .nv.global.init           --------------------------
	.section	.nv.global.init,"aw",@progbits
.nv.global.init:
	.type		$str$22,@object
	.size		$str$22,($str$23 - $str$22)
$str$22:
        /*0000*/ 	.byte	0x6b, 0x5f, 0x74, 0x69, 0x6c, 0x65, 0x5f, 0x63, 0x6f, 0x75, 0x6e, 0x74, 0x20, 0x3e, 0x3d, 0x20
        /*0010*/ 	.byte	0x31, 0x00
	.type		$str$23,@object
	.size		$str$23,(__unnamed_1 - $str$23)
$str$23:
        /*0012*/ 	.byte	0x2f, 0x74, 0x6d, 0x70, 0x2f, 0x63, 0x75, 0x74, 0x6c, 0x61, 0x73, 0x73, 0x5f, 0x73, 0x77, 0x65
        /*0022*/ 	.byte	0x65, 0x70, 0x5f, 0x73, 0x72, 0x63, 0x2f, 0x69, 0x6e, 0x63, 0x6c, 0x75, 0x64, 0x65, 0x2f, 0x63
        /*0032*/ 	.byte	0x75, 0x74, 0x6c, 0x61, 0x73, 0x73, 0x2f, 0x67, 0x65, 0x6d, 0x6d, 0x2f, 0x63, 0x6f, 0x6c, 0x6c
        /*0042*/ 	.byte	0x65, 0x63, 0x74, 0x69, 0x76, 0x65, 0x2f, 0x73, 0x6d, 0x39, 0x30, 0x5f, 0x6d, 0x6d, 0x61, 0x5f
        /*0052*/ 	.byte	0x74, 0x6d, 0x61, 0x5f, 0x67, 0x6d, 0x6d, 0x61, 0x5f, 0x73, 0x73, 0x5f, 0x77, 0x61, 0x72, 0x70
        /*0062*/ 	.byte	0x73, 0x70, 0x65, 0x63, 0x69, 0x61, 0x6c, 0x69, 0x7a, 0x65, 0x64, 0x2e, 0x68, 0x70, 0x70, 0x00
	.type		__unnamed_1,@object
	.size		__unnamed_1,(.L_0 - __unnamed_1)
__unnamed_1:
        /*0072*/ 	.byte	0x76, 0x6f, 0x69, 0x64, 0x20, 0x63, 0x75, 0x74, 0x6c, 0x61, 0x73, 0x73, 0x3a, 0x3a, 0x67, 0x65
        /* <DEDUP_REMOVED lines=181> */
        /*0bd2*/ 	.byte	0x65, 0x6e, 0x74, 0x69, 0x74, 0x79, 0x5d, 0x00
.L_0:


//--------------------- .nv.shared._ZN7cutlass13device_kernelINS_4gemm6kernel13GemmUniversalIN4cute5tupleIJiiiiEEENS1_10collective13CollectiveMmaINS1_34MainloopSm90TmaGmmaWarpSpecializedILi5ENS5_IJNS4_1CILi2EEESB_NSA_ILi1EEEEEENS1_35KernelTmaWarpSpecializedCooperativeEEENS5_IJNSA_ILi256EEENSA_ILi64EEENSA_ILi128EEEEEENS_10bfloat16_tENS5_IJlSC_lEEESK_SL_NS4_8TiledMMAINS4_8MMA_AtomIJNS4_4SM904GMMA27MMA_64x64x16_F32BF16BF16_SSILNSP_5MajorE0ELSR_0ELNSP_7ScaleInE1ELSS_1EEEEEENS4_6LayoutINS5_IJSB_SC_SC_EEENS5_IJSC_NSA_ILi0EEESX_EEEEENS5_IJNS4_10UnderscoreES10_S10_EEEEENS4_23SM90_TMA_LOAD_MULTICASTENS4_14ComposedLayoutINS4_7SwizzleILi3ELi4ELi3EEENS4_18smem_ptr_flag_bitsILi16EEENSV_INS5_IJNSA_ILi8EEESH_EEENS5_IJSH_SC_EEEEEEEvNS4_8identityES13_S1D_vS1E_EENS_8epilogue10collective6detail29Sm90TmaWarpSpecializedAdapterINS1H_15DefaultEpilogueISK_SL_SL_NS1G_6thread17LinearCombinationISK_Li1EffLNS1L_9ScaleType4KindE0ELNS_15FloatRoundStyleE2ESK_EENS1_15EpilogueDefaultEEEEEvvEEEEvNT_6ParamsE --------------------------
	.section	.nv.shared._ZN7cutlass13device_kernelINS_4gemm6kernel13GemmUniversalIN4cute5tupleIJiiiiEEENS1_10collective13CollectiveMmaINS1_34MainloopSm90TmaGmmaWarpSpecializedILi5ENS5_IJNS4_1CILi2EEESB_NSA_ILi1EEEEEENS1_35KernelTmaWarpSpecializedCooperativeEEENS5_IJNSA_ILi256EEENSA_ILi64EEENSA_ILi128EEEEEENS_10bfloat16_tENS5_IJlSC_lEEESK_SL_NS4_8TiledMMAINS4_8MMA_AtomIJNS4_4SM904GMMA27MMA_64x64x16_F32BF16BF16_SSILNSP_5MajorE0ELSR_0ELNSP_7ScaleInE1ELSS_1EEEEEENS4_6LayoutINS5_IJSB_SC_SC_EEENS5_IJSC_NSA_ILi0EEESX_EEEEENS5_IJNS4_10UnderscoreES10_S10_EEEEENS4_23SM90_TMA_LOAD_MULTICASTENS4_14ComposedLayoutINS4_7SwizzleILi3ELi4ELi3EEENS4_18smem_ptr_flag_bitsILi16EEENSV_INS5_IJNSA_ILi8EEESH_EEENS5_IJSH_SC_EEEEEEEvNS4_8identityES13_S1D_vS1E_EENS_8epilogue10collective6detail29Sm90TmaWarpSpecializedAdapterINS1H_15DefaultEpilogueISK_SL_SL_NS1G_6thread17LinearCombinationISK_Li1EffLNS1L_9ScaleType4KindE0ELNS_15FloatRoundStyleE2ESK_EENS1_15EpilogueDefaultEEEEEvvEEEEvNT_6ParamsE,"aw",@nobits
	.sectionflags	@""
	.align	16
	.zero		1024


//--------------------- .nv.shared.reserved.0     --------------------------
	.section	.nv.shared.reserved.0,"aw",@nobits
	.weak		__nv_reservedSMEM_offset_0_alias
	.size		__nv_reservedSMEM_offset_0_alias, 0, 0
	.other		__nv_reservedSMEM_offset_0_alias,@"STO_CUDA_RESERVED_SHARED STV_DEFAULT"
__nv_reservedSMEM_offset_0_alias:
	.zero		0


//--------------------- .nv.global                --------------------------
	.section	.nv.global,"aw",@nobits
.nv.global:
	.type		_ZN39_INTERNAL_f056eb46_4_k_cu_7d478546_41554cute1_E,@object
	.size		_ZN39_INTERNAL_f056eb46_4_k_cu_7d478546_41554cute1_E,(_ZN39_INTERNAL_f056eb46_4_k_cu_7d478546_41554cuda3std3__45__cpo6cbeginE - _ZN39_INTERNAL_f056eb46_4_k_cu_7d478546_41554cute1_E)
_ZN39_INTERNAL_f056eb46_4_k_cu_7d478546_41554cute1_E:
	.zero		1
	.type		_ZN39_INTERNAL_f056eb46_4_k_cu_7d478546_41554cuda3std3__45__cpo6cbeginE,@object
	.size		_ZN39_INTERNAL_f056eb46_4_k_cu_7d478546_41554cuda3std3__45__cpo6cbeginE,(_ZN39_INTERNAL_f056eb46_4_k_cu_7d478546_41554cuda3std3__48in_placeE - _ZN39_INTERNAL_f056eb46_4_k_cu_7d478546_41554cuda3std3__45__cpo6cbeginE)
_ZN39_INTERNAL_f056eb46_4_k_cu_7d478546_41554cuda3std3__45__cpo6cbeginE:
	.zero		1
	.type		_ZN39_INTERNAL_f056eb46_4_k_cu_7d478546_41554cuda3std3__48in_placeE,@object
	.size		_ZN39_INTERNAL_f056eb46_4_k_cu_7d478546_41554cuda3std3__48in_placeE,(_ZN39_INTERNAL_f056eb46_4_k_cu_7d478546_41554cuda3std6ranges3__45__cpo9iter_moveE - _ZN39_INTERNAL_f056eb46_4_k_cu_7d478546_41554cuda3std3__48in_placeE)
_ZN39_INTERNAL_f056eb46_4_k_cu_7d478546_41554cuda3std3__48in_placeE:
	.zero		1
	.type		_ZN39_INTERNAL_f056eb46_4_k_cu_7d478546_41554cuda3std6ranges3__45__cpo9iter_moveE,@object
	.size		_ZN39_INTERNAL_f056eb46_4_k_cu_7d478546_41554cuda3std6ranges3__45__cpo9iter_moveE,(_ZN39_INTERNAL_f056eb46_4_k_cu_7d478546_41554cuda3std3__45__cpo5beginE - _ZN39_INTERNAL_f056eb46_4_k_cu_7d478546_41554cuda3std6ranges3__45__cpo9iter_moveE)
_ZN39_INTERNAL_f056eb46_4_k_cu_7d478546_41554cuda3std6ranges3__45__cpo9iter_moveE:
	.zero		1
	.type		_ZN39_INTERNAL_f056eb46_4_k_cu_7d478546_41554cuda3std3__45__cpo5beginE,@object
	.size		_ZN39_INTERNAL_f056eb46_4_k_cu_7d478546_41554cuda3std3__45__cpo5beginE,(_ZN39_INTERNAL_f056eb46_4_k_cu_7d478546_41554cuda3std3__441_GLOBAL__N__f056eb46_4_k_cu_7d478546_41556ignoreE - _ZN39_INTERNAL_f056eb46_4_k_cu_7d478546_41554cuda3std3__45__cpo5beginE)
_ZN39_INTERNAL_f056eb46_4_k_cu_7d478546_41554cuda3std3__45__cpo5beginE:
	.zero		1
	.type		_ZN39_INTERNAL_f056eb46_4_k_cu_7d478546_41554cuda3std3__441_GLOBAL__N__f056eb46_4_k_cu_7d478546_41556ignoreE,@object
	.size		_ZN39_INTERNAL_f056eb46_4_k_cu_7d478546_41554cuda3std3__441_GLOBAL__N__f056eb46_4_k_cu_7d478546_41556ignoreE,(_ZN39_INTERNAL_f056eb46_4_k_cu_7d478546_41554cute7productE - _ZN39_INTERNAL_f056eb46_4_k_cu_7d478546_41554cuda3std3__441_GLOBAL__N__f056eb46_4_k_cu_7d478546_41556ignoreE)
_ZN39_INTERNAL_f056eb46_4_k_cu_7d478546_41554cuda3std3__441_GLOBAL__N__f056eb46_4_k_cu_7d478546_41556ignoreE:
	.zero		1
	.type		_ZN39_INTERNAL_f056eb46_4_k_cu_7d478546_41554cute7productE,@object
	.size		_ZN39_INTERNAL_f056eb46_4_k_cu_7d478546_41554cute7productE,(_ZN39_INTERNAL_f056eb46_4_k_cu_7d478546_41554cuda3std3__45__cpo3endE - _ZN39_INTERNAL_f056eb46_4_k_cu_7d478546_41554cute7productE)
_ZN39_INTERNAL_f056eb46_4_k_cu_7d478546_41554cute7productE:
	.zero		1
	.type		_ZN39_INTERNAL_f056eb46_4_k_cu_7d478546_41554cuda3std3__45__cpo3endE,@object
	.size		_ZN39_INTERNAL_f056eb46_4_k_cu_7d478546_41554cuda3std3__45__cpo3endE,(_ZN39_INTERNAL_f056eb46_4_k_cu_7d478546_41554cuda3std3__419piecewise_constructE - _ZN39_INTERNAL_f056eb46_4_k_cu_7d478546_41554cuda3std3__45__cpo3endE)
_ZN39_INTERNAL_f056eb46_4_k_cu_7d478546_41554cuda3std3__45__cpo3endE:
	.zero		1
	.type		_ZN39_INTERNAL_f056eb46_4_k_cu_7d478546_41554cuda3std3__419piecewise_constructE,@object
	.size		_ZN39_INTERNAL_f056eb46_4_k_cu_7d478546_41554cuda3std3__419piecewise_constructE,(_ZN39_INTERNAL_f056eb46_4_k_cu_7d478546_41554cuda3std3__45__cpo4cendE - _ZN39_INTERNAL_f056eb46_4_k_cu_7d478546_41554cuda3std3__419piecewise_constructE)
_ZN39_INTERNAL_f056eb46_4_k_cu_7d478546_41554cuda3std3__419piecewise_constructE:
	.zero		1
	.type		_ZN39_INTERNAL_f056eb46_4_k_cu_7d478546_41554cuda3std3__45__cpo4cendE,@object
	.size		_ZN39_INTERNAL_f056eb46_4_k_cu_7d478546_41554cuda3std3__45__cpo4cendE,(_ZN39_INTERNAL_f056eb46_4_k_cu_7d478546_41554cuda3std6ranges3__45__cpo4swapE - _ZN39_INTERNAL_f056eb46_4_k_cu_7d478546_41554cuda3std3__45__cpo4cendE)
_ZN39_INTERNAL_f056eb46_4_k_cu_7d478546_41554cuda3std3__45__cpo4cendE:
	.zero		1
	.type		_ZN39_INTERNAL_f056eb46_4_k_cu_7d478546_41554cuda3std6ranges3__45__cpo4swapE,@object
	.size		_ZN39_INTERNAL_f056eb46_4_k_cu_7d478546_41554cuda3std6ranges3__45__cpo4swapE,(.L_8 - _ZN39_INTERNAL_f056eb46_4_k_cu_7d478546_41554cuda3std6ranges3__45__cpo4swapE)
_ZN39_INTERNAL_f056eb46_4_k_cu_7d478546_41554cuda3std6ranges3__45__cpo4swapE:
	.zero		1
.L_8:


//--------------------- .nv.constant0._ZN7cutlass13device_kernelINS_4gemm6kernel13GemmUniversalIN4cute5tupleIJiiiiEEENS1_10collective13CollectiveMmaINS1_34MainloopSm90TmaGmmaWarpSpecializedILi5ENS5_IJNS4_1CILi2EEESB_NSA_ILi1EEEEEENS1_35KernelTmaWarpSpecializedCooperativeEEENS5_IJNSA_ILi256EEENSA_ILi64EEENSA_ILi128EEEEEENS_10bfloat16_tENS5_IJlSC_lEEESK_SL_NS4_8TiledMMAINS4_8MMA_AtomIJNS4_4SM904GMMA27MMA_64x64x16_F32BF16BF16_SSILNSP_5MajorE0ELSR_0ELNSP_7ScaleInE1ELSS_1EEEEEENS4_6LayoutINS5_IJSB_SC_SC_EEENS5_IJSC_NSA_ILi0EEESX_EEEEENS5_IJNS4_10UnderscoreES10_S10_EEEEENS4_23SM90_TMA_LOAD_MULTICASTENS4_14ComposedLayoutINS4_7SwizzleILi3ELi4ELi3EEENS4_18smem_ptr_flag_bitsILi16EEENSV_INS5_IJNSA_ILi8EEESH_EEENS5_IJSH_SC_EEEEEEEvNS4_8identityES13_S1D_vS1E_EENS_8epilogue10collective6detail29Sm90TmaWarpSpecializedAdapterINS1H_15DefaultEpilogueISK_SL_SL_NS1G_6thread17LinearCombinationISK_Li1EffLNS1L_9ScaleType4KindE0ELNS_15FloatRoundStyleE2ESK_EENS1_15EpilogueDefaultEEEEEvvEEEEvNT_6ParamsE --------------------------
	.section	.nv.constant0._ZN7cutlass13device_kernelINS_4gemm6kernel13GemmUniversalIN4cute5tupleIJiiiiEEENS1_10collective13CollectiveMmaINS1_34MainloopSm90TmaGmmaWarpSpecializedILi5ENS5_IJNS4_1CILi2EEESB_NSA_ILi1EEEEEENS1_35KernelTmaWarpSpecializedCooperativeEEENS5_IJNSA_ILi256EEENSA_ILi64EEENSA_ILi128EEEEEENS_10bfloat16_tENS5_IJlSC_lEEESK_SL_NS4_8TiledMMAINS4_8MMA_AtomIJNS4_4SM904GMMA27MMA_64x64x16_F32BF16BF16_SSILNSP_5MajorE0ELSR_0ELNSP_7ScaleInE1ELSS_1EEEEEENS4_6LayoutINS5_IJSB_SC_SC_EEENS5_IJSC_NSA_ILi0EEESX_EEEEENS5_IJNS4_10UnderscoreES10_S10_EEEEENS4_23SM90_TMA_LOAD_MULTICASTENS4_14ComposedLayoutINS4_7SwizzleILi3ELi4ELi3EEENS4_18smem_ptr_flag_bitsILi16EEENSV_INS5_IJNSA_ILi8EEESH_EEENS5_IJSH_SC_EEEEEEEvNS4_8identityES13_S1D_vS1E_EENS_8epilogue10collective6detail29Sm90TmaWarpSpecializedAdapterINS1H_15DefaultEpilogueISK_SL_SL_NS1G_6thread17LinearCombinationISK_Li1EffLNS1L_9ScaleType4KindE0ELNS_15FloatRoundStyleE2ESK_EENS1_15EpilogueDefaultEEEEEvvEEEEvNT_6ParamsE,"a",@progbits
	.sectionflags	@""
	.align	4
.nv.constant0._ZN7cutlass13device_kernelINS_4gemm6kernel13GemmUniversalIN4cute5tupleIJiiiiEEENS1_10collective13CollectiveMmaINS1_34MainloopSm90TmaGmmaWarpSpecializedILi5ENS5_IJNS4_1CILi2EEESB_NSA_ILi1EEEEEENS1_35KernelTmaWarpSpecializedCooperativeEEENS5_IJNSA_ILi256EEENSA_ILi64EEENSA_ILi128EEEEEENS_10bfloat16_tENS5_IJlSC_lEEESK_SL_NS4_8TiledMMAINS4_8MMA_AtomIJNS4_4SM904GMMA27MMA_64x64x16_F32BF16BF16_SSILNSP_5MajorE0ELSR_0ELNSP_7ScaleInE1ELSS_1EEEEEENS4_6LayoutINS5_IJSB_SC_SC_EEENS5_IJSC_NSA_ILi0EEESX_EEEEENS5_IJNS4_10UnderscoreES10_S10_EEEEENS4_23SM90_TMA_LOAD_MULTICASTENS4_14ComposedLayoutINS4_7SwizzleILi3ELi4ELi3EEENS4_18smem_ptr_flag_bitsILi16EEENSV_INS5_IJNSA_ILi8EEESH_EEENS5_IJSH_SC_EEEEEEEvNS4_8identityES13_S1D_vS1E_EENS_8epilogue10collective6detail29Sm90TmaWarpSpecializedAdapterINS1H_15DefaultEpilogueISK_SL_SL_NS1G_6thread17LinearCombinationISK_Li1EffLNS1L_9ScaleType4KindE0ELNS_15FloatRoundStyleE2ESK_EENS1_15EpilogueDefaultEEEEEvvEEEEvNT_6ParamsE:
	.zero		1664


//--------------------- SYMBOLS --------------------------

	.type		.nv.reservedSmem.offset0,@object
	.size		.nv.reservedSmem.offset0,0x4
	.type		__assertfail,@function
